//
// Generated by NVIDIA NVVM Compiler
//
// Compiler Build ID: CL-36424714
// Cuda compilation tools, release 13.0, V13.0.88
// Based on NVVM 20.0.0
//

.version 9.0
.target sm_100
.address_size 64

	// .globl	_Z11patch_embedPKfS0_S0_Pf
.extern .shared .align 16 .b8 buf[];

.visible .entry _Z11patch_embedPKfS0_S0_Pf(
	.param .u64 .ptr .align 1 _Z11patch_embedPKfS0_S0_Pf_param_0,
	.param .u64 .ptr .align 1 _Z11patch_embedPKfS0_S0_Pf_param_1,
	.param .u64 .ptr .align 1 _Z11patch_embedPKfS0_S0_Pf_param_2,
	.param .u64 .ptr .align 1 _Z11patch_embedPKfS0_S0_Pf_param_3
)
{
	.reg .pred 	%p<4>;
	.reg .b32 	%r<28>;
	.reg .b32 	%f<56>;
	.reg .b64 	%rd<18>;

	ld.param.u64 	%rd3, [_Z11patch_embedPKfS0_S0_Pf_param_0];
	ld.param.u64 	%rd4, [_Z11patch_embedPKfS0_S0_Pf_param_1];
	ld.param.u64 	%rd5, [_Z11patch_embedPKfS0_S0_Pf_param_2];
	ld.param.u64 	%rd6, [_Z11patch_embedPKfS0_S0_Pf_param_3];
	mov.u32 	%r1, %ctaid.x;
	mov.u32 	%r2, %tid.x;
	setp.gt.u32 	%p1, %r2, 255;
	@%p1 bra 	$L__BB0_6;
	shl.b32 	%r15, %r1, 4;
	and.b32  	%r16, %r15, 1008;
	cvta.to.global.u64 	%rd7, %rd3;
	add.s64 	%rd1, %rd7, 32;
	shl.b32 	%r17, %r1, 8;
	and.b32  	%r18, %r17, -16384;
	or.b32  	%r3, %r18, %r16;
	cvta.to.global.u64 	%rd8, %rd4;
	add.s64 	%rd2, %rd8, 8192;
	mov.f32 	%f55, 0f00000000;
	mov.b32 	%r24, 0;
$L__BB0_2:
	shl.b32 	%r20, %r24, 20;
	shl.b32 	%r21, %r24, 16;
	add.s32 	%r26, %r3, %r20;
	or.b32  	%r25, %r2, %r21;
	mov.b32 	%r27, 0;
$L__BB0_3:
	mul.wide.s32 	%rd9, %r26, 4;
	add.s64 	%rd10, %rd1, %rd9;
	mul.wide.u32 	%rd11, %r25, 4;
	add.s64 	%rd12, %rd2, %rd11;
	ld.global.nc.f32 	%f5, [%rd10+-32];
	ld.global.nc.f32 	%f6, [%rd12+-8192];
	fma.rn.f32 	%f7, %f5, %f6, %f55;
	ld.global.nc.f32 	%f8, [%rd10+-28];
	ld.global.nc.f32 	%f9, [%rd12+-7168];
	fma.rn.f32 	%f10, %f8, %f9, %f7;
	ld.global.nc.f32 	%f11, [%rd10+-24];
	ld.global.nc.f32 	%f12, [%rd12+-6144];
	fma.rn.f32 	%f13, %f11, %f12, %f10;
	ld.global.nc.f32 	%f14, [%rd10+-20];
	ld.global.nc.f32 	%f15, [%rd12+-5120];
	fma.rn.f32 	%f16, %f14, %f15, %f13;
	ld.global.nc.f32 	%f17, [%rd10+-16];
	ld.global.nc.f32 	%f18, [%rd12+-4096];
	fma.rn.f32 	%f19, %f17, %f18, %f16;
	ld.global.nc.f32 	%f20, [%rd10+-12];
	ld.global.nc.f32 	%f21, [%rd12+-3072];
	fma.rn.f32 	%f22, %f20, %f21, %f19;
	ld.global.nc.f32 	%f23, [%rd10+-8];
	ld.global.nc.f32 	%f24, [%rd12+-2048];
	fma.rn.f32 	%f25, %f23, %f24, %f22;
	ld.global.nc.f32 	%f26, [%rd10+-4];
	ld.global.nc.f32 	%f27, [%rd12+-1024];
	fma.rn.f32 	%f28, %f26, %f27, %f25;
	ld.global.nc.f32 	%f29, [%rd10];
	ld.global.nc.f32 	%f30, [%rd12];
	fma.rn.f32 	%f31, %f29, %f30, %f28;
	ld.global.nc.f32 	%f32, [%rd10+4];
	ld.global.nc.f32 	%f33, [%rd12+1024];
	fma.rn.f32 	%f34, %f32, %f33, %f31;
	ld.global.nc.f32 	%f35, [%rd10+8];
	ld.global.nc.f32 	%f36, [%rd12+2048];
	fma.rn.f32 	%f37, %f35, %f36, %f34;
	ld.global.nc.f32 	%f38, [%rd10+12];
	ld.global.nc.f32 	%f39, [%rd12+3072];
	fma.rn.f32 	%f40, %f38, %f39, %f37;
	ld.global.nc.f32 	%f41, [%rd10+16];
	ld.global.nc.f32 	%f42, [%rd12+4096];
	fma.rn.f32 	%f43, %f41, %f42, %f40;
	ld.global.nc.f32 	%f44, [%rd10+20];
	ld.global.nc.f32 	%f45, [%rd12+5120];
	fma.rn.f32 	%f46, %f44, %f45, %f43;
	ld.global.nc.f32 	%f47, [%rd10+24];
	ld.global.nc.f32 	%f48, [%rd12+6144];
	fma.rn.f32 	%f49, %f47, %f48, %f46;
	ld.global.nc.f32 	%f50, [%rd10+28];
	ld.global.nc.f32 	%f51, [%rd12+7168];
	fma.rn.f32 	%f55, %f50, %f51, %f49;
	add.s32 	%r27, %r27, 1;
	add.s32 	%r26, %r26, 1024;
	add.s32 	%r25, %r25, 4096;
	setp.ne.s32 	%p2, %r27, 16;
	@%p2 bra 	$L__BB0_3;
	add.s32 	%r24, %r24, 1;
	setp.ne.s32 	%p3, %r24, 3;
	@%p3 bra 	$L__BB0_2;
	add.s32 	%r23, %r17, %r2;
	cvta.to.global.u64 	%rd13, %rd5;
	mul.wide.u32 	%rd14, %r23, 4;
	add.s64 	%rd15, %rd13, %rd14;
	ld.global.nc.f32 	%f52, [%rd15];
	add.f32 	%f53, %f55, %f52;
	cvta.to.global.u64 	%rd16, %rd6;
	add.s64 	%rd17, %rd16, %rd14;
	st.global.f32 	[%rd17], %f53;
$L__BB0_6:
	ret;

}
	// .globl	_Z7add_vecPfPKfi
.visible .entry _Z7add_vecPfPKfi(
	.param .u64 .ptr .align 1 _Z7add_vecPfPKfi_param_0,
	.param .u64 .ptr .align 1 _Z7add_vecPfPKfi_param_1,
	.param .u32 _Z7add_vecPfPKfi_param_2
)
{
	.reg .pred 	%p<2>;
	.reg .b32 	%r<6>;
	.reg .b32 	%f<4>;
	.reg .b64 	%rd<8>;

	ld.param.u64 	%rd1, [_Z7add_vecPfPKfi_param_0];
	ld.param.u64 	%rd2, [_Z7add_vecPfPKfi_param_1];
	ld.param.u32 	%r2, [_Z7add_vecPfPKfi_param_2];
	mov.u32 	%r3, %ctaid.x;
	shl.b32 	%r4, %r3, 8;
	mov.u32 	%r5, %tid.x;
	add.s32 	%r1, %r4, %r5;
	setp.ge.s32 	%p1, %r1, %r2;
	@%p1 bra 	$L__BB1_2;
	cvta.to.global.u64 	%rd3, %rd2;
	cvta.to.global.u64 	%rd4, %rd1;
	mul.wide.s32 	%rd5, %r1, 4;
	add.s64 	%rd6, %rd3, %rd5;
	ld.global.f32 	%f1, [%rd6];
	add.s64 	%rd7, %rd4, %rd5;
	ld.global.f32 	%f2, [%rd7];
	add.f32 	%f3, %f1, %f2;
	st.global.f32 	[%rd7], %f3;
$L__BB1_2:
	ret;

}
	// .globl	_Z9layernormPfi
.visible .entry _Z9layernormPfi(
	.param .u64 .ptr .align 1 _Z9layernormPfi_param_0,
	.param .u32 _Z9layernormPfi_param_1
)
{
	.reg .pred 	%p<4>;
	.reg .b32 	%r<14>;
	.reg .b32 	%f<170>;
	.reg .b64 	%rd<17>;

	ld.param.u64 	%rd11, [_Z9layernormPfi_param_0];
	cvta.to.global.u64 	%rd1, %rd11;
	mov.u32 	%r8, %ctaid.x;
	mul.wide.u32 	%rd2, %r8, 1024;
	add.s64 	%rd12, %rd2, %rd1;
	add.s64 	%rd14, %rd12, 64;
	mov.f32 	%f168, 0f00000000;
	mov.b32 	%r11, 0;
$L__BB2_1:
	ld.global.f32 	%f8, [%rd14+-64];
	add.f32 	%f9, %f168, %f8;
	ld.global.f32 	%f10, [%rd14+-60];
	add.f32 	%f11, %f9, %f10;
	ld.global.f32 	%f12, [%rd14+-56];
	add.f32 	%f13, %f11, %f12;
	ld.global.f32 	%f14, [%rd14+-52];
	add.f32 	%f15, %f13, %f14;
	ld.global.f32 	%f16, [%rd14+-48];
	add.f32 	%f17, %f15, %f16;
	ld.global.f32 	%f18, [%rd14+-44];
	add.f32 	%f19, %f17, %f18;
	ld.global.f32 	%f20, [%rd14+-40];
	add.f32 	%f21, %f19, %f20;
	ld.global.f32 	%f22, [%rd14+-36];
	add.f32 	%f23, %f21, %f22;
	ld.global.f32 	%f24, [%rd14+-32];
	add.f32 	%f25, %f23, %f24;
	ld.global.f32 	%f26, [%rd14+-28];
	add.f32 	%f27, %f25, %f26;
	ld.global.f32 	%f28, [%rd14+-24];
	add.f32 	%f29, %f27, %f28;
	ld.global.f32 	%f30, [%rd14+-20];
	add.f32 	%f31, %f29, %f30;
	ld.global.f32 	%f32, [%rd14+-16];
	add.f32 	%f33, %f31, %f32;
	ld.global.f32 	%f34, [%rd14+-12];
	add.f32 	%f35, %f33, %f34;
	ld.global.f32 	%f36, [%rd14+-8];
	add.f32 	%f37, %f35, %f36;
	ld.global.f32 	%f38, [%rd14+-4];
	add.f32 	%f39, %f37, %f38;
	ld.global.f32 	%f40, [%rd14];
	add.f32 	%f41, %f39, %f40;
	ld.global.f32 	%f42, [%rd14+4];
	add.f32 	%f43, %f41, %f42;
	ld.global.f32 	%f44, [%rd14+8];
	add.f32 	%f45, %f43, %f44;
	ld.global.f32 	%f46, [%rd14+12];
	add.f32 	%f47, %f45, %f46;
	ld.global.f32 	%f48, [%rd14+16];
	add.f32 	%f49, %f47, %f48;
	ld.global.f32 	%f50, [%rd14+20];
	add.f32 	%f51, %f49, %f50;
	ld.global.f32 	%f52, [%rd14+24];
	add.f32 	%f53, %f51, %f52;
	ld.global.f32 	%f54, [%rd14+28];
	add.f32 	%f55, %f53, %f54;
	ld.global.f32 	%f56, [%rd14+32];
	add.f32 	%f57, %f55, %f56;
	ld.global.f32 	%f58, [%rd14+36];
	add.f32 	%f59, %f57, %f58;
	ld.global.f32 	%f60, [%rd14+40];
	add.f32 	%f61, %f59, %f60;
	ld.global.f32 	%f62, [%rd14+44];
	add.f32 	%f63, %f61, %f62;
	ld.global.f32 	%f64, [%rd14+48];
	add.f32 	%f65, %f63, %f64;
	ld.global.f32 	%f66, [%rd14+52];
	add.f32 	%f67, %f65, %f66;
	ld.global.f32 	%f68, [%rd14+56];
	add.f32 	%f69, %f67, %f68;
	ld.global.f32 	%f70, [%rd14+60];
	add.f32 	%f168, %f69, %f70;
	add.s32 	%r11, %r11, 32;
	add.s64 	%rd14, %rd14, 128;
	setp.ne.s32 	%p1, %r11, 256;
	@%p1 bra 	$L__BB2_1;
	mul.f32 	%f3, %f168, 0f3B800000;
	add.s64 	%rd16, %rd12, 32;
	mov.f32 	%f169, 0f00000000;
	mov.b32 	%r12, 0;
	mov.u64 	%rd15, %rd16;
$L__BB2_3:
	ld.global.f32 	%f72, [%rd15+-32];
	sub.f32 	%f73, %f72, %f3;
	fma.rn.f32 	%f74, %f73, %f73, %f169;
	ld.global.f32 	%f75, [%rd15+-28];
	sub.f32 	%f76, %f75, %f3;
	fma.rn.f32 	%f77, %f76, %f76, %f74;
	ld.global.f32 	%f78, [%rd15+-24];
	sub.f32 	%f79, %f78, %f3;
	fma.rn.f32 	%f80, %f79, %f79, %f77;
	ld.global.f32 	%f81, [%rd15+-20];
	sub.f32 	%f82, %f81, %f3;
	fma.rn.f32 	%f83, %f82, %f82, %f80;
	ld.global.f32 	%f84, [%rd15+-16];
	sub.f32 	%f85, %f84, %f3;
	fma.rn.f32 	%f86, %f85, %f85, %f83;
	ld.global.f32 	%f87, [%rd15+-12];
	sub.f32 	%f88, %f87, %f3;
	fma.rn.f32 	%f89, %f88, %f88, %f86;
	ld.global.f32 	%f90, [%rd15+-8];
	sub.f32 	%f91, %f90, %f3;
	fma.rn.f32 	%f92, %f91, %f91, %f89;
	ld.global.f32 	%f93, [%rd15+-4];
	sub.f32 	%f94, %f93, %f3;
	fma.rn.f32 	%f95, %f94, %f94, %f92;
	ld.global.f32 	%f96, [%rd15];
	sub.f32 	%f97, %f96, %f3;
	fma.rn.f32 	%f98, %f97, %f97, %f95;
	ld.global.f32 	%f99, [%rd15+4];
	sub.f32 	%f100, %f99, %f3;
	fma.rn.f32 	%f101, %f100, %f100, %f98;
	ld.global.f32 	%f102, [%rd15+8];
	sub.f32 	%f103, %f102, %f3;
	fma.rn.f32 	%f104, %f103, %f103, %f101;
	ld.global.f32 	%f105, [%rd15+12];
	sub.f32 	%f106, %f105, %f3;
	fma.rn.f32 	%f107, %f106, %f106, %f104;
	ld.global.f32 	%f108, [%rd15+16];
	sub.f32 	%f109, %f108, %f3;
	fma.rn.f32 	%f110, %f109, %f109, %f107;
	ld.global.f32 	%f111, [%rd15+20];
	sub.f32 	%f112, %f111, %f3;
	fma.rn.f32 	%f113, %f112, %f112, %f110;
	ld.global.f32 	%f114, [%rd15+24];
	sub.f32 	%f115, %f114, %f3;
	fma.rn.f32 	%f116, %f115, %f115, %f113;
	ld.global.f32 	%f117, [%rd15+28];
	sub.f32 	%f118, %f117, %f3;
	fma.rn.f32 	%f169, %f118, %f118, %f116;
	add.s32 	%r12, %r12, 16;
	add.s64 	%rd15, %rd15, 64;
	setp.ne.s32 	%p2, %r12, 256;
	@%p2 bra 	$L__BB2_3;
	fma.rn.f32 	%f119, %f169, 0f3B800000, 0f3727C5AC;
	rsqrt.approx.f32 	%f6, %f119;
	mov.b32 	%r13, 0;
$L__BB2_5:
	ld.global.f32 	%f120, [%rd16+-32];
	sub.f32 	%f121, %f120, %f3;
	mul.f32 	%f122, %f6, %f121;
	st.global.f32 	[%rd16+-32], %f122;
	ld.global.f32 	%f123, [%rd16+-28];
	sub.f32 	%f124, %f123, %f3;
	mul.f32 	%f125, %f6, %f124;
	st.global.f32 	[%rd16+-28], %f125;
	ld.global.f32 	%f126, [%rd16+-24];
	sub.f32 	%f127, %f126, %f3;
	mul.f32 	%f128, %f6, %f127;
	st.global.f32 	[%rd16+-24], %f128;
	ld.global.f32 	%f129, [%rd16+-20];
	sub.f32 	%f130, %f129, %f3;
	mul.f32 	%f131, %f6, %f130;
	st.global.f32 	[%rd16+-20], %f131;
	ld.global.f32 	%f132, [%rd16+-16];
	sub.f32 	%f133, %f132, %f3;
	mul.f32 	%f134, %f6, %f133;
	st.global.f32 	[%rd16+-16], %f134;
	ld.global.f32 	%f135, [%rd16+-12];
	sub.f32 	%f136, %f135, %f3;
	mul.f32 	%f137, %f6, %f136;
	st.global.f32 	[%rd16+-12], %f137;
	ld.global.f32 	%f138, [%rd16+-8];
	sub.f32 	%f139, %f138, %f3;
	mul.f32 	%f140, %f6, %f139;
	st.global.f32 	[%rd16+-8], %f140;
	ld.global.f32 	%f141, [%rd16+-4];
	sub.f32 	%f142, %f141, %f3;
	mul.f32 	%f143, %f6, %f142;
	st.global.f32 	[%rd16+-4], %f143;
	ld.global.f32 	%f144, [%rd16];
	sub.f32 	%f145, %f144, %f3;
	mul.f32 	%f146, %f6, %f145;
	st.global.f32 	[%rd16], %f146;
	ld.global.f32 	%f147, [%rd16+4];
	sub.f32 	%f148, %f147, %f3;
	mul.f32 	%f149, %f6, %f148;
	st.global.f32 	[%rd16+4], %f149;
	ld.global.f32 	%f150, [%rd16+8];
	sub.f32 	%f151, %f150, %f3;
	mul.f32 	%f152, %f6, %f151;
	st.global.f32 	[%rd16+8], %f152;
	ld.global.f32 	%f153, [%rd16+12];
	sub.f32 	%f154, %f153, %f3;
	mul.f32 	%f155, %f6, %f154;
	st.global.f32 	[%rd16+12], %f155;
	ld.global.f32 	%f156, [%rd16+16];
	sub.f32 	%f157, %f156, %f3;
	mul.f32 	%f158, %f6, %f157;
	st.global.f32 	[%rd16+16], %f158;
	ld.global.f32 	%f159, [%rd16+20];
	sub.f32 	%f160, %f159, %f3;
	mul.f32 	%f161, %f6, %f160;
	st.global.f32 	[%rd16+20], %f161;
	ld.global.f32 	%f162, [%rd16+24];
	sub.f32 	%f163, %f162, %f3;
	mul.f32 	%f164, %f6, %f163;
	st.global.f32 	[%rd16+24], %f164;
	ld.global.f32 	%f165, [%rd16+28];
	sub.f32 	%f166, %f165, %f3;
	mul.f32 	%f167, %f6, %f166;
	st.global.f32 	[%rd16+28], %f167;
	add.s32 	%r13, %r13, 16;
	add.s64 	%rd16, %rd16, 64;
	setp.ne.s32 	%p3, %r13, 256;
	@%p3 bra 	$L__BB2_5;
	ret;

}
	// .globl	_Z6linearPKfS0_S0_Pfiii
.visible .entry _Z6linearPKfS0_S0_Pfiii(
	.param .u64 .ptr .align 1 _Z6linearPKfS0_S0_Pfiii_param_0,
	.param .u64 .ptr .align 1 _Z6linearPKfS0_S0_Pfiii_param_1,
	.param .u64 .ptr .align 1 _Z6linearPKfS0_S0_Pfiii_param_2,
	.param .u64 .ptr .align 1 _Z6linearPKfS0_S0_Pfiii_param_3,
	.param .u32 _Z6linearPKfS0_S0_Pfiii_param_4,
	.param .u32 _Z6linearPKfS0_S0_Pfiii_param_5,
	.param .u32 _Z6linearPKfS0_S0_Pfiii_param_6
)
{
	.reg .pred 	%p<12>;
	.reg .b32 	%r<34>;
	.reg .b32 	%f<69>;
	.reg .b64 	%rd<57>;

	ld.param.u64 	%rd8, [_Z6linearPKfS0_S0_Pfiii_param_0];
	ld.param.u64 	%rd9, [_Z6linearPKfS0_S0_Pfiii_param_1];
	ld.param.u64 	%rd6, [_Z6linearPKfS0_S0_Pfiii_param_2];
	ld.param.u64 	%rd7, [_Z6linearPKfS0_S0_Pfiii_param_3];
	ld.param.u32 	%r18, [_Z6linearPKfS0_S0_Pfiii_param_5];
	ld.param.u32 	%r19, [_Z6linearPKfS0_S0_Pfiii_param_6];
	cvta.to.global.u64 	%rd1, %rd9;
	cvta.to.global.u64 	%rd2, %rd8;
	mov.u32 	%r1, %ctaid.x;
	mov.u32 	%r2, %tid.x;
	setp.ge.s32 	%p1, %r2, %r18;
	@%p1 bra 	$L__BB3_16;
	setp.eq.s64 	%p2, %rd6, 0;
	mov.f32 	%f68, 0f00000000;
	@%p2 bra 	$L__BB3_3;
	cvta.to.global.u64 	%rd10, %rd6;
	mul.wide.u32 	%rd11, %r2, 4;
	add.s64 	%rd12, %rd10, %rd11;
	ld.global.nc.f32 	%f68, [%rd12];
$L__BB3_3:
	setp.lt.s32 	%p3, %r19, 1;
	@%p3 bra 	$L__BB3_15;
	mul.lo.s32 	%r3, %r19, %r1;
	and.b32  	%r4, %r19, 7;
	setp.lt.u32 	%p4, %r19, 8;
	mov.b32 	%r32, 0;
	@%p4 bra 	$L__BB3_7;
	and.b32  	%r32, %r19, 2147483640;
	neg.s32 	%r30, %r32;
	shl.b32 	%r7, %r18, 3;
	mul.wide.u32 	%rd13, %r3, 4;
	add.s64 	%rd14, %rd13, %rd2;
	add.s64 	%rd56, %rd14, 16;
	mul.wide.s32 	%rd17, %r18, 4;
	mov.u32 	%r29, %r2;
$L__BB3_6:
	.pragma "nounroll";
	ld.global.nc.f32 	%f17, [%rd56+-16];
	mul.wide.s32 	%rd15, %r29, 4;
	add.s64 	%rd16, %rd1, %rd15;
	ld.global.nc.f32 	%f18, [%rd16];
	fma.rn.f32 	%f19, %f17, %f18, %f68;
	ld.global.nc.f32 	%f20, [%rd56+-12];
	add.s64 	%rd18, %rd16, %rd17;
	ld.global.nc.f32 	%f21, [%rd18];
	fma.rn.f32 	%f22, %f20, %f21, %f19;
	ld.global.nc.f32 	%f23, [%rd56+-8];
	add.s64 	%rd19, %rd18, %rd17;
	ld.global.nc.f32 	%f24, [%rd19];
	fma.rn.f32 	%f25, %f23, %f24, %f22;
	ld.global.nc.f32 	%f26, [%rd56+-4];
	add.s64 	%rd20, %rd19, %rd17;
	ld.global.nc.f32 	%f27, [%rd20];
	fma.rn.f32 	%f28, %f26, %f27, %f25;
	ld.global.nc.f32 	%f29, [%rd56];
	add.s64 	%rd21, %rd20, %rd17;
	ld.global.nc.f32 	%f30, [%rd21];
	fma.rn.f32 	%f31, %f29, %f30, %f28;
	ld.global.nc.f32 	%f32, [%rd56+4];
	add.s64 	%rd22, %rd21, %rd17;
	ld.global.nc.f32 	%f33, [%rd22];
	fma.rn.f32 	%f34, %f32, %f33, %f31;
	ld.global.nc.f32 	%f35, [%rd56+8];
	add.s64 	%rd23, %rd22, %rd17;
	ld.global.nc.f32 	%f36, [%rd23];
	fma.rn.f32 	%f37, %f35, %f36, %f34;
	ld.global.nc.f32 	%f38, [%rd56+12];
	add.s64 	%rd24, %rd23, %rd17;
	ld.global.nc.f32 	%f39, [%rd24];
	fma.rn.f32 	%f68, %f38, %f39, %f37;
	add.s32 	%r30, %r30, 8;
	add.s32 	%r29, %r29, %r7;
	add.s64 	%rd56, %rd56, 32;
	setp.ne.s32 	%p5, %r30, 0;
	@%p5 bra 	$L__BB3_6;
$L__BB3_7:
	setp.eq.s32 	%p6, %r4, 0;
	@%p6 bra 	$L__BB3_15;
	and.b32  	%r13, %r19, 3;
	setp.lt.u32 	%p7, %r4, 4;
	@%p7 bra 	$L__BB3_10;
	add.s32 	%r21, %r32, %r3;
	mul.wide.u32 	%rd25, %r21, 4;
	add.s64 	%rd26, %rd2, %rd25;
	ld.global.nc.f32 	%f41, [%rd26];
	mad.lo.s32 	%r22, %r32, %r18, %r2;
	mul.wide.s32 	%rd27, %r22, 4;
	add.s64 	%rd28, %rd1, %rd27;
	ld.global.nc.f32 	%f42, [%rd28];
	fma.rn.f32 	%f43, %f41, %f42, %f68;
	cvt.u64.u32 	%rd29, %r3;
	cvt.u64.u32 	%rd30, %r32;
	add.s64 	%rd31, %rd30, %rd29;
	shl.b64 	%rd32, %rd31, 2;
	add.s64 	%rd33, %rd2, %rd32;
	ld.global.nc.f32 	%f44, [%rd33+4];
	mul.wide.s32 	%rd34, %r18, 4;
	add.s64 	%rd35, %rd28, %rd34;
	ld.global.nc.f32 	%f45, [%rd35];
	fma.rn.f32 	%f46, %f44, %f45, %f43;
	ld.global.nc.f32 	%f47, [%rd33+8];
	add.s64 	%rd36, %rd35, %rd34;
	ld.global.nc.f32 	%f48, [%rd36];
	fma.rn.f32 	%f49, %f47, %f48, %f46;
	ld.global.nc.f32 	%f50, [%rd33+12];
	add.s64 	%rd37, %rd36, %rd34;
	ld.global.nc.f32 	%f51, [%rd37];
	fma.rn.f32 	%f68, %f50, %f51, %f49;
	add.s32 	%r32, %r32, 4;
$L__BB3_10:
	setp.eq.s32 	%p8, %r13, 0;
	@%p8 bra 	$L__BB3_15;
	setp.eq.s32 	%p9, %r13, 1;
	@%p9 bra 	$L__BB3_13;
	add.s32 	%r23, %r32, %r3;
	mul.wide.u32 	%rd38, %r23, 4;
	add.s64 	%rd39, %rd2, %rd38;
	ld.global.nc.f32 	%f53, [%rd39];
	mad.lo.s32 	%r24, %r32, %r18, %r2;
	mul.wide.s32 	%rd40, %r24, 4;
	add.s64 	%rd41, %rd1, %rd40;
	ld.global.nc.f32 	%f54, [%rd41];
	fma.rn.f32 	%f55, %f53, %f54, %f68;
	cvt.u64.u32 	%rd42, %r3;
	cvt.u64.u32 	%rd43, %r32;
	add.s64 	%rd44, %rd43, %rd42;
	shl.b64 	%rd45, %rd44, 2;
	add.s64 	%rd46, %rd2, %rd45;
	ld.global.nc.f32 	%f56, [%rd46+4];
	mul.wide.s32 	%rd47, %r18, 4;
	add.s64 	%rd48, %rd41, %rd47;
	ld.global.nc.f32 	%f57, [%rd48];
	fma.rn.f32 	%f68, %f56, %f57, %f55;
	add.s32 	%r32, %r32, 2;
$L__BB3_13:
	and.b32  	%r25, %r19, 1;
	setp.eq.b32 	%p10, %r25, 1;
	not.pred 	%p11, %p10;
	@%p11 bra 	$L__BB3_15;
	add.s32 	%r26, %r32, %r3;
	mul.wide.u32 	%rd49, %r26, 4;
	add.s64 	%rd50, %rd2, %rd49;
	ld.global.nc.f32 	%f58, [%rd50];
	mad.lo.s32 	%r27, %r32, %r18, %r2;
	mul.wide.s32 	%rd51, %r27, 4;
	add.s64 	%rd52, %rd1, %rd51;
	ld.global.nc.f32 	%f59, [%rd52];
	fma.rn.f32 	%f68, %f58, %f59, %f68;
$L__BB3_15:
	mad.lo.s32 	%r28, %r18, %r1, %r2;
	cvta.to.global.u64 	%rd53, %rd7;
	mul.wide.u32 	%rd54, %r28, 4;
	add.s64 	%rd55, %rd53, %rd54;
	st.global.f32 	[%rd55], %f68;
$L__BB3_16:
	ret;

}
	// .globl	_Z4attnPKfS0_S0_Pfi
.visible .entry _Z4attnPKfS0_S0_Pfi(
	.param .u64 .ptr .align 1 _Z4attnPKfS0_S0_Pfi_param_0,
	.param .u64 .ptr .align 1 _Z4attnPKfS0_S0_Pfi_param_1,
	.param .u64 .ptr .align 1 _Z4attnPKfS0_S0_Pfi_param_2,
	.param .u64 .ptr .align 1 _Z4attnPKfS0_S0_Pfi_param_3,
	.param .u32 _Z4attnPKfS0_S0_Pfi_param_4
)
{
	.reg .pred 	%p<38>;
	.reg .b32 	%r<205>;
	.reg .b32 	%f<437>;
	.reg .b64 	%rd<79>;

	ld.param.u64 	%rd6, [_Z4attnPKfS0_S0_Pfi_param_1];
	ld.param.u64 	%rd8, [_Z4attnPKfS0_S0_Pfi_param_2];
	ld.param.u32 	%r80, [_Z4attnPKfS0_S0_Pfi_param_4];
	cvta.to.global.u64 	%rd1, %rd8;
	mov.u32 	%r1, %ctaid.x;
	mov.u32 	%r2, %ctaid.y;
	mov.u32 	%r3, %tid.x;
	setp.gt.u32 	%p1, %r3, 31;
	@%p1 bra 	$L__BB4_52;
	setp.ne.s32 	%p2, %r3, 0;
	@%p2 bra 	$L__BB4_38;
	setp.lt.s32 	%p3, %r80, 1;
	mov.f32 	%f420, 0fE0AD78EC;
	@%p3 bra 	$L__BB4_17;
	ld.param.u64 	%rd76, [_Z4attnPKfS0_S0_Pfi_param_0];
	shl.b32 	%r82, %r1, 8;
	shl.b32 	%r83, %r2, 5;
	add.s32 	%r84, %r82, %r83;
	mov.f32 	%f70, 0f42000000;
	rsqrt.approx.f32 	%f1, %f70;
	cvta.to.global.u64 	%rd9, %rd76;
	mul.wide.u32 	%rd10, %r84, 4;
	add.s64 	%rd11, %rd9, %rd10;
	ld.global.nc.f32 	%f2, [%rd11];
	ld.global.nc.f32 	%f3, [%rd11+4];
	ld.global.nc.f32 	%f4, [%rd11+8];
	ld.global.nc.f32 	%f5, [%rd11+12];
	ld.global.nc.f32 	%f6, [%rd11+16];
	ld.global.nc.f32 	%f7, [%rd11+20];
	ld.global.nc.f32 	%f8, [%rd11+24];
	ld.global.nc.f32 	%f9, [%rd11+28];
	ld.global.nc.f32 	%f10, [%rd11+32];
	ld.global.nc.f32 	%f11, [%rd11+36];
	ld.global.nc.f32 	%f12, [%rd11+40];
	ld.global.nc.f32 	%f13, [%rd11+44];
	ld.global.nc.f32 	%f14, [%rd11+48];
	ld.global.nc.f32 	%f15, [%rd11+52];
	ld.global.nc.f32 	%f16, [%rd11+56];
	ld.global.nc.f32 	%f17, [%rd11+60];
	ld.global.nc.f32 	%f18, [%rd11+64];
	ld.global.nc.f32 	%f19, [%rd11+68];
	ld.global.nc.f32 	%f20, [%rd11+72];
	ld.global.nc.f32 	%f21, [%rd11+76];
	ld.global.nc.f32 	%f22, [%rd11+80];
	ld.global.nc.f32 	%f23, [%rd11+84];
	ld.global.nc.f32 	%f24, [%rd11+88];
	ld.global.nc.f32 	%f25, [%rd11+92];
	ld.global.nc.f32 	%f26, [%rd11+96];
	ld.global.nc.f32 	%f27, [%rd11+100];
	ld.global.nc.f32 	%f28, [%rd11+104];
	ld.global.nc.f32 	%f29, [%rd11+108];
	ld.global.nc.f32 	%f30, [%rd11+112];
	ld.global.nc.f32 	%f31, [%rd11+116];
	ld.global.nc.f32 	%f32, [%rd11+120];
	ld.global.nc.f32 	%f33, [%rd11+124];
	neg.s32 	%r179, %r80;
	mul.wide.u32 	%rd12, %r2, 128;
	cvta.to.global.u64 	%rd13, %rd6;
	add.s64 	%rd14, %rd12, %rd13;
	add.s64 	%rd78, %rd14, 64;
	mov.u32 	%r178, buf;
$L__BB4_4:
	ld.global.nc.f32 	%f71, [%rd78+-64];
	fma.rn.f32 	%f72, %f2, %f71, 0f00000000;
	ld.global.nc.f32 	%f73, [%rd78+-60];
	fma.rn.f32 	%f74, %f3, %f73, %f72;
	ld.global.nc.f32 	%f75, [%rd78+-56];
	fma.rn.f32 	%f76, %f4, %f75, %f74;
	ld.global.nc.f32 	%f77, [%rd78+-52];
	fma.rn.f32 	%f78, %f5, %f77, %f76;
	ld.global.nc.f32 	%f79, [%rd78+-48];
	fma.rn.f32 	%f80, %f6, %f79, %f78;
	ld.global.nc.f32 	%f81, [%rd78+-44];
	fma.rn.f32 	%f82, %f7, %f81, %f80;
	ld.global.nc.f32 	%f83, [%rd78+-40];
	fma.rn.f32 	%f84, %f8, %f83, %f82;
	ld.global.nc.f32 	%f85, [%rd78+-36];
	fma.rn.f32 	%f86, %f9, %f85, %f84;
	ld.global.nc.f32 	%f87, [%rd78+-32];
	fma.rn.f32 	%f88, %f10, %f87, %f86;
	ld.global.nc.f32 	%f89, [%rd78+-28];
	fma.rn.f32 	%f90, %f11, %f89, %f88;
	ld.global.nc.f32 	%f91, [%rd78+-24];
	fma.rn.f32 	%f92, %f12, %f91, %f90;
	ld.global.nc.f32 	%f93, [%rd78+-20];
	fma.rn.f32 	%f94, %f13, %f93, %f92;
	ld.global.nc.f32 	%f95, [%rd78+-16];
	fma.rn.f32 	%f96, %f14, %f95, %f94;
	ld.global.nc.f32 	%f97, [%rd78+-12];
	fma.rn.f32 	%f98, %f15, %f97, %f96;
	ld.global.nc.f32 	%f99, [%rd78+-8];
	fma.rn.f32 	%f100, %f16, %f99, %f98;
	ld.global.nc.f32 	%f101, [%rd78+-4];
	fma.rn.f32 	%f102, %f17, %f101, %f100;
	ld.global.nc.f32 	%f103, [%rd78];
	fma.rn.f32 	%f104, %f18, %f103, %f102;
	ld.global.nc.f32 	%f105, [%rd78+4];
	fma.rn.f32 	%f106, %f19, %f105, %f104;
	ld.global.nc.f32 	%f107, [%rd78+8];
	fma.rn.f32 	%f108, %f20, %f107, %f106;
	ld.global.nc.f32 	%f109, [%rd78+12];
	fma.rn.f32 	%f110, %f21, %f109, %f108;
	ld.global.nc.f32 	%f111, [%rd78+16];
	fma.rn.f32 	%f112, %f22, %f111, %f110;
	ld.global.nc.f32 	%f113, [%rd78+20];
	fma.rn.f32 	%f114, %f23, %f113, %f112;
	ld.global.nc.f32 	%f115, [%rd78+24];
	fma.rn.f32 	%f116, %f24, %f115, %f114;
	ld.global.nc.f32 	%f117, [%rd78+28];
	fma.rn.f32 	%f118, %f25, %f117, %f116;
	ld.global.nc.f32 	%f119, [%rd78+32];
	fma.rn.f32 	%f120, %f26, %f119, %f118;
	ld.global.nc.f32 	%f121, [%rd78+36];
	fma.rn.f32 	%f122, %f27, %f121, %f120;
	ld.global.nc.f32 	%f123, [%rd78+40];
	fma.rn.f32 	%f124, %f28, %f123, %f122;
	ld.global.nc.f32 	%f125, [%rd78+44];
	fma.rn.f32 	%f126, %f29, %f125, %f124;
	ld.global.nc.f32 	%f127, [%rd78+48];
	fma.rn.f32 	%f128, %f30, %f127, %f126;
	ld.global.nc.f32 	%f129, [%rd78+52];
	fma.rn.f32 	%f130, %f31, %f129, %f128;
	ld.global.nc.f32 	%f131, [%rd78+56];
	fma.rn.f32 	%f132, %f32, %f131, %f130;
	ld.global.nc.f32 	%f133, [%rd78+60];
	fma.rn.f32 	%f134, %f33, %f133, %f132;
	mul.f32 	%f135, %f134, %f1;
	st.shared.f32 	[%r178], %f135;
	add.s32 	%r179, %r179, 1;
	setp.ne.s32 	%p4, %r179, 0;
	add.s32 	%r178, %r178, 4;
	add.s64 	%rd78, %rd78, 1024;
	@%p4 bra 	$L__BB4_4;
	and.b32  	%r9, %r80, 15;
	setp.lt.u32 	%p5, %r80, 16;
	mov.b32 	%r180, 0;
	mov.f32 	%f420, 0fE0AD78EC;
	@%p5 bra 	$L__BB4_8;
	and.b32  	%r180, %r80, 2147483632;
	mov.u32 	%r87, buf;
	add.s32 	%r185, %r87, 32;
	neg.s32 	%r186, %r180;
	mov.f32 	%f420, 0fE0AD78EC;
$L__BB4_7:
	.pragma "nounroll";
	ld.shared.v4.f32 	{%f139, %f140, %f141, %f142}, [%r185+-32];
	max.f32 	%f143, %f420, %f139;
	max.f32 	%f144, %f143, %f140;
	max.f32 	%f145, %f144, %f141;
	max.f32 	%f146, %f145, %f142;
	ld.shared.v4.f32 	{%f147, %f148, %f149, %f150}, [%r185+-16];
	max.f32 	%f151, %f146, %f147;
	max.f32 	%f152, %f151, %f148;
	max.f32 	%f153, %f152, %f149;
	max.f32 	%f154, %f153, %f150;
	ld.shared.v4.f32 	{%f155, %f156, %f157, %f158}, [%r185];
	max.f32 	%f159, %f154, %f155;
	max.f32 	%f160, %f159, %f156;
	max.f32 	%f161, %f160, %f157;
	max.f32 	%f162, %f161, %f158;
	ld.shared.v4.f32 	{%f163, %f164, %f165, %f166}, [%r185+16];
	max.f32 	%f167, %f162, %f163;
	max.f32 	%f168, %f167, %f164;
	max.f32 	%f169, %f168, %f165;
	max.f32 	%f420, %f169, %f166;
	add.s32 	%r186, %r186, 16;
	add.s32 	%r185, %r185, 64;
	setp.eq.s32 	%p6, %r186, 0;
	@%p6 bra 	$L__BB4_8;
	bra.uni 	$L__BB4_7;
$L__BB4_8:
	setp.eq.s32 	%p7, %r9, 0;
	@%p7 bra 	$L__BB4_17;
	and.b32  	%r13, %r80, 7;
	setp.lt.u32 	%p8, %r9, 8;
	@%p8 bra 	$L__BB4_11;
	shl.b32 	%r88, %r180, 2;
	mov.u32 	%r89, buf;
	add.s32 	%r90, %r89, %r88;
	ld.shared.f32 	%f171, [%r90];
	max.f32 	%f172, %f420, %f171;
	ld.shared.f32 	%f173, [%r90+4];
	max.f32 	%f174, %f172, %f173;
	ld.shared.f32 	%f175, [%r90+8];
	max.f32 	%f176, %f174, %f175;
	ld.shared.f32 	%f177, [%r90+12];
	max.f32 	%f178, %f176, %f177;
	ld.shared.f32 	%f179, [%r90+16];
	max.f32 	%f180, %f178, %f179;
	ld.shared.f32 	%f181, [%r90+20];
	max.f32 	%f182, %f180, %f181;
	ld.shared.f32 	%f183, [%r90+24];
	max.f32 	%f184, %f182, %f183;
	ld.shared.f32 	%f185, [%r90+28];
	max.f32 	%f420, %f184, %f185;
	add.s32 	%r180, %r180, 8;
$L__BB4_11:
	setp.eq.s32 	%p9, %r13, 0;
	@%p9 bra 	$L__BB4_17;
	and.b32  	%r16, %r80, 3;
	setp.lt.u32 	%p10, %r13, 4;
	@%p10 bra 	$L__BB4_14;
	shl.b32 	%r91, %r180, 2;
	mov.u32 	%r92, buf;
	add.s32 	%r93, %r92, %r91;
	ld.shared.f32 	%f187, [%r93];
	max.f32 	%f188, %f420, %f187;
	ld.shared.f32 	%f189, [%r93+4];
	max.f32 	%f190, %f188, %f189;
	ld.shared.f32 	%f191, [%r93+8];
	max.f32 	%f192, %f190, %f191;
	ld.shared.f32 	%f193, [%r93+12];
	max.f32 	%f420, %f192, %f193;
	add.s32 	%r180, %r180, 4;
$L__BB4_14:
	setp.eq.s32 	%p11, %r16, 0;
	@%p11 bra 	$L__BB4_17;
	shl.b32 	%r94, %r180, 2;
	mov.u32 	%r95, buf;
	add.s32 	%r184, %r95, %r94;
	neg.s32 	%r183, %r16;
$L__BB4_16:
	.pragma "nounroll";
	ld.shared.f32 	%f194, [%r184];
	max.f32 	%f420, %f420, %f194;
	add.s32 	%r184, %r184, 4;
	add.s32 	%r183, %r183, 1;
	setp.ne.s32 	%p12, %r183, 0;
	@%p12 bra 	$L__BB4_16;
$L__BB4_17:
	setp.lt.s32 	%p13, %r80, 1;
	mov.f32 	%f426, 0f00000000;
	@%p13 bra 	$L__BB4_26;
	and.b32  	%r25, %r80, 3;
	setp.lt.u32 	%p14, %r80, 4;
	mov.f32 	%f426, 0f00000000;
	mov.b32 	%r187, 0;
	@%p14 bra 	$L__BB4_21;
	and.b32  	%r187, %r80, 2147483644;
	neg.s32 	%r190, %r187;
	mov.f32 	%f426, 0f00000000;
	mov.u32 	%r189, buf;
$L__BB4_20:
	.pragma "nounroll";
	ld.shared.v4.f32 	{%f199, %f200, %f201, %f202}, [%r189];
	sub.f32 	%f203, %f199, %f420;
	fma.rn.f32 	%f204, %f203, 0f3BBB989D, 0f3F000000;
	cvt.sat.f32.f32 	%f205, %f204;
	mov.f32 	%f206, 0f4B400001;
	mov.f32 	%f207, 0f437C0000;
	fma.rm.f32 	%f208, %f205, %f207, %f206;
	add.f32 	%f209, %f208, 0fCB40007F;
	neg.f32 	%f210, %f209;
	fma.rn.f32 	%f211, %f203, 0f3FB8AA3B, %f210;
	fma.rn.f32 	%f212, %f203, 0f32A57060, %f211;
	mov.b32 	%r98, %f208;
	shl.b32 	%r99, %r98, 23;
	mov.b32 	%f213, %r99;
	ex2.approx.ftz.f32 	%f214, %f212;
	mul.f32 	%f215, %f214, %f213;
	add.f32 	%f216, %f426, %f215;
	sub.f32 	%f217, %f200, %f420;
	fma.rn.f32 	%f218, %f217, 0f3BBB989D, 0f3F000000;
	cvt.sat.f32.f32 	%f219, %f218;
	fma.rm.f32 	%f220, %f219, %f207, %f206;
	add.f32 	%f221, %f220, 0fCB40007F;
	neg.f32 	%f222, %f221;
	fma.rn.f32 	%f223, %f217, 0f3FB8AA3B, %f222;
	fma.rn.f32 	%f224, %f217, 0f32A57060, %f223;
	mov.b32 	%r100, %f220;
	shl.b32 	%r101, %r100, 23;
	mov.b32 	%f225, %r101;
	ex2.approx.ftz.f32 	%f226, %f224;
	mul.f32 	%f227, %f226, %f225;
	add.f32 	%f228, %f216, %f227;
	sub.f32 	%f229, %f201, %f420;
	fma.rn.f32 	%f230, %f229, 0f3BBB989D, 0f3F000000;
	cvt.sat.f32.f32 	%f231, %f230;
	fma.rm.f32 	%f232, %f231, %f207, %f206;
	add.f32 	%f233, %f232, 0fCB40007F;
	neg.f32 	%f234, %f233;
	fma.rn.f32 	%f235, %f229, 0f3FB8AA3B, %f234;
	fma.rn.f32 	%f236, %f229, 0f32A57060, %f235;
	mov.b32 	%r102, %f232;
	shl.b32 	%r103, %r102, 23;
	mov.b32 	%f237, %r103;
	ex2.approx.ftz.f32 	%f238, %f236;
	mul.f32 	%f239, %f238, %f237;
	add.f32 	%f240, %f228, %f239;
	sub.f32 	%f241, %f202, %f420;
	fma.rn.f32 	%f242, %f241, 0f3BBB989D, 0f3F000000;
	cvt.sat.f32.f32 	%f243, %f242;
	fma.rm.f32 	%f244, %f243, %f207, %f206;
	add.f32 	%f245, %f244, 0fCB40007F;
	neg.f32 	%f246, %f245;
	fma.rn.f32 	%f247, %f241, 0f3FB8AA3B, %f246;
	fma.rn.f32 	%f248, %f241, 0f32A57060, %f247;
	mov.b32 	%r104, %f244;
	shl.b32 	%r105, %r104, 23;
	mov.b32 	%f249, %r105;
	ex2.approx.ftz.f32 	%f250, %f248;
	mul.f32 	%f251, %f250, %f249;
	st.shared.v4.f32 	[%r189], {%f215, %f227, %f239, %f251};
	add.f32 	%f426, %f240, %f251;
	add.s32 	%r190, %r190, 4;
	add.s32 	%r189, %r189, 16;
	setp.eq.s32 	%p15, %r190, 0;
	@%p15 bra 	$L__BB4_21;
	bra.uni 	$L__BB4_20;
$L__BB4_21:
	setp.eq.s32 	%p16, %r25, 0;
	@%p16 bra 	$L__BB4_26;
	setp.eq.s32 	%p17, %r25, 1;
	@%p17 bra 	$L__BB4_24;
	shl.b32 	%r106, %r187, 2;
	mov.u32 	%r107, buf;
	add.s32 	%r108, %r107, %r106;
	ld.shared.f32 	%f253, [%r108];
	sub.f32 	%f254, %f253, %f420;
	fma.rn.f32 	%f255, %f254, 0f3BBB989D, 0f3F000000;
	cvt.sat.f32.f32 	%f256, %f255;
	mov.f32 	%f257, 0f4B400001;
	mov.f32 	%f258, 0f437C0000;
	fma.rm.f32 	%f259, %f256, %f258, %f257;
	add.f32 	%f260, %f259, 0fCB40007F;
	neg.f32 	%f261, %f260;
	fma.rn.f32 	%f262, %f254, 0f3FB8AA3B, %f261;
	fma.rn.f32 	%f263, %f254, 0f32A57060, %f262;
	mov.b32 	%r109, %f259;
	shl.b32 	%r110, %r109, 23;
	mov.b32 	%f264, %r110;
	ex2.approx.ftz.f32 	%f265, %f263;
	mul.f32 	%f266, %f265, %f264;
	st.shared.f32 	[%r108], %f266;
	add.f32 	%f267, %f426, %f266;
	ld.shared.f32 	%f268, [%r108+4];
	sub.f32 	%f269, %f268, %f420;
	fma.rn.f32 	%f270, %f269, 0f3BBB989D, 0f3F000000;
	cvt.sat.f32.f32 	%f271, %f270;
	fma.rm.f32 	%f272, %f271, %f258, %f257;
	add.f32 	%f273, %f272, 0fCB40007F;
	neg.f32 	%f274, %f273;
	fma.rn.f32 	%f275, %f269, 0f3FB8AA3B, %f274;
	fma.rn.f32 	%f276, %f269, 0f32A57060, %f275;
	mov.b32 	%r111, %f272;
	shl.b32 	%r112, %r111, 23;
	mov.b32 	%f277, %r112;
	ex2.approx.ftz.f32 	%f278, %f276;
	mul.f32 	%f279, %f278, %f277;
	st.shared.f32 	[%r108+4], %f279;
	add.f32 	%f426, %f267, %f279;
	add.s32 	%r187, %r187, 2;
$L__BB4_24:
	and.b32  	%r113, %r80, 1;
	setp.eq.b32 	%p18, %r113, 1;
	not.pred 	%p19, %p18;
	@%p19 bra 	$L__BB4_26;
	shl.b32 	%r114, %r187, 2;
	mov.u32 	%r115, buf;
	add.s32 	%r116, %r115, %r114;
	ld.shared.f32 	%f280, [%r116];
	sub.f32 	%f281, %f280, %f420;
	fma.rn.f32 	%f282, %f281, 0f3BBB989D, 0f3F000000;
	cvt.sat.f32.f32 	%f283, %f282;
	mov.f32 	%f284, 0f4B400001;
	mov.f32 	%f285, 0f437C0000;
	fma.rm.f32 	%f286, %f283, %f285, %f284;
	add.f32 	%f287, %f286, 0fCB40007F;
	neg.f32 	%f288, %f287;
	fma.rn.f32 	%f289, %f281, 0f3FB8AA3B, %f288;
	fma.rn.f32 	%f290, %f281, 0f32A57060, %f289;
	mov.b32 	%r117, %f286;
	shl.b32 	%r118, %r117, 23;
	mov.b32 	%f291, %r118;
	ex2.approx.ftz.f32 	%f292, %f290;
	mul.f32 	%f293, %f292, %f291;
	st.shared.f32 	[%r116], %f293;
	add.f32 	%f426, %f426, %f293;
$L__BB4_26:
	setp.lt.s32 	%p20, %r80, 1;
	@%p20 bra 	$L__BB4_38;
	and.b32  	%r35, %r80, 7;
	setp.lt.u32 	%p21, %r80, 8;
	mov.b32 	%r193, 0;
	@%p21 bra 	$L__BB4_30;
	and.b32  	%r193, %r80, 2147483640;
	mov.u32 	%r121, buf;
	add.s32 	%r191, %r121, 16;
	neg.s32 	%r192, %r193;
$L__BB4_29:
	.pragma "nounroll";
	ld.shared.v4.f32 	{%f294, %f295, %f296, %f297}, [%r191+-16];
	div.rn.f32 	%f298, %f294, %f426;
	div.rn.f32 	%f299, %f295, %f426;
	div.rn.f32 	%f300, %f296, %f426;
	div.rn.f32 	%f301, %f297, %f426;
	st.shared.v4.f32 	[%r191+-16], {%f298, %f299, %f300, %f301};
	ld.shared.v4.f32 	{%f302, %f303, %f304, %f305}, [%r191];
	div.rn.f32 	%f306, %f302, %f426;
	div.rn.f32 	%f307, %f303, %f426;
	div.rn.f32 	%f308, %f304, %f426;
	div.rn.f32 	%f309, %f305, %f426;
	st.shared.v4.f32 	[%r191], {%f306, %f307, %f308, %f309};
	add.s32 	%r192, %r192, 8;
	add.s32 	%r191, %r191, 32;
	setp.ne.s32 	%p22, %r192, 0;
	@%p22 bra 	$L__BB4_29;
$L__BB4_30:
	setp.eq.s32 	%p23, %r35, 0;
	@%p23 bra 	$L__BB4_38;
	and.b32  	%r47, %r80, 3;
	setp.lt.u32 	%p24, %r35, 4;
	@%p24 bra 	$L__BB4_33;
	shl.b32 	%r122, %r193, 2;
	mov.u32 	%r123, buf;
	add.s32 	%r124, %r123, %r122;
	ld.shared.f32 	%f310, [%r124];
	div.rn.f32 	%f311, %f310, %f426;
	st.shared.f32 	[%r124], %f311;
	ld.shared.f32 	%f312, [%r124+4];
	div.rn.f32 	%f313, %f312, %f426;
	st.shared.f32 	[%r124+4], %f313;
	ld.shared.f32 	%f314, [%r124+8];
	div.rn.f32 	%f315, %f314, %f426;
	st.shared.f32 	[%r124+8], %f315;
	ld.shared.f32 	%f316, [%r124+12];
	div.rn.f32 	%f317, %f316, %f426;
	st.shared.f32 	[%r124+12], %f317;
	add.s32 	%r193, %r193, 4;
$L__BB4_33:
	setp.eq.s32 	%p25, %r47, 0;
	@%p25 bra 	$L__BB4_38;
	setp.eq.s32 	%p26, %r47, 1;
	@%p26 bra 	$L__BB4_36;
	shl.b32 	%r125, %r193, 2;
	mov.u32 	%r126, buf;
	add.s32 	%r127, %r126, %r125;
	ld.shared.f32 	%f318, [%r127];
	div.rn.f32 	%f319, %f318, %f426;
	st.shared.f32 	[%r127], %f319;
	ld.shared.f32 	%f320, [%r127+4];
	div.rn.f32 	%f321, %f320, %f426;
	st.shared.f32 	[%r127+4], %f321;
	add.s32 	%r193, %r193, 2;
$L__BB4_36:
	and.b32  	%r128, %r80, 1;
	setp.eq.b32 	%p27, %r128, 1;
	not.pred 	%p28, %p27;
	@%p28 bra 	$L__BB4_38;
	shl.b32 	%r129, %r193, 2;
	mov.u32 	%r130, buf;
	add.s32 	%r131, %r130, %r129;
	ld.shared.f32 	%f322, [%r131];
	div.rn.f32 	%f323, %f322, %f426;
	st.shared.f32 	[%r131], %f323;
$L__BB4_38:
	bar.sync 	0;
	setp.lt.s32 	%p29, %r80, 1;
	mov.f32 	%f436, 0f00000000;
	@%p29 bra 	$L__BB4_51;
	shl.b32 	%r52, %r2, 5;
	add.s32 	%r53, %r52, %r3;
	and.b32  	%r54, %r80, 15;
	setp.lt.u32 	%p30, %r80, 16;
	mov.f32 	%f436, 0f00000000;
	mov.b32 	%r200, 0;
	@%p30 bra 	$L__BB4_42;
	and.b32  	%r200, %r80, 2147483632;
	neg.s32 	%r198, %r200;
	mov.u32 	%r134, buf;
	add.s32 	%r197, %r134, 32;
	add.s32 	%r196, %r53, 2048;
	mov.f32 	%f436, 0f00000000;
$L__BB4_41:
	.pragma "nounroll";
	add.s32 	%r135, %r196, -2048;
	mul.wide.u32 	%rd15, %r135, 4;
	add.s64 	%rd16, %rd1, %rd15;
	ld.global.nc.f32 	%f328, [%rd16];
	ld.shared.v4.f32 	{%f329, %f330, %f331, %f332}, [%r197+-32];
	fma.rn.f32 	%f333, %f328, %f329, %f436;
	add.s32 	%r136, %r196, -1792;
	mul.wide.u32 	%rd17, %r136, 4;
	add.s64 	%rd18, %rd1, %rd17;
	ld.global.nc.f32 	%f334, [%rd18];
	fma.rn.f32 	%f335, %f334, %f330, %f333;
	add.s32 	%r137, %r196, -1536;
	mul.wide.u32 	%rd19, %r137, 4;
	add.s64 	%rd20, %rd1, %rd19;
	ld.global.nc.f32 	%f336, [%rd20];
	fma.rn.f32 	%f337, %f336, %f331, %f335;
	add.s32 	%r138, %r196, -1280;
	mul.wide.u32 	%rd21, %r138, 4;
	add.s64 	%rd22, %rd1, %rd21;
	ld.global.nc.f32 	%f338, [%rd22];
	fma.rn.f32 	%f339, %f338, %f332, %f337;
	add.s32 	%r139, %r196, -1024;
	mul.wide.u32 	%rd23, %r139, 4;
	add.s64 	%rd24, %rd1, %rd23;
	ld.global.nc.f32 	%f340, [%rd24];
	ld.shared.v4.f32 	{%f341, %f342, %f343, %f344}, [%r197+-16];
	fma.rn.f32 	%f345, %f340, %f341, %f339;
	add.s32 	%r140, %r196, -768;
	mul.wide.u32 	%rd25, %r140, 4;
	add.s64 	%rd26, %rd1, %rd25;
	ld.global.nc.f32 	%f346, [%rd26];
	fma.rn.f32 	%f347, %f346, %f342, %f345;
	add.s32 	%r141, %r196, -512;
	mul.wide.u32 	%rd27, %r141, 4;
	add.s64 	%rd28, %rd1, %rd27;
	ld.global.nc.f32 	%f348, [%rd28];
	fma.rn.f32 	%f349, %f348, %f343, %f347;
	add.s32 	%r142, %r196, -256;
	mul.wide.u32 	%rd29, %r142, 4;
	add.s64 	%rd30, %rd1, %rd29;
	ld.global.nc.f32 	%f350, [%rd30];
	fma.rn.f32 	%f351, %f350, %f344, %f349;
	add.s32 	%r143, %r196, 1792;
	mul.wide.u32 	%rd31, %r196, 4;
	add.s64 	%rd32, %rd1, %rd31;
	ld.global.nc.f32 	%f352, [%rd32];
	ld.shared.v4.f32 	{%f353, %f354, %f355, %f356}, [%r197];
	fma.rn.f32 	%f357, %f352, %f353, %f351;
	add.s32 	%r144, %r196, 256;
	mul.wide.u32 	%rd33, %r144, 4;
	add.s64 	%rd34, %rd1, %rd33;
	ld.global.nc.f32 	%f358, [%rd34];
	fma.rn.f32 	%f359, %f358, %f354, %f357;
	add.s32 	%r145, %r196, 512;
	mul.wide.u32 	%rd35, %r145, 4;
	add.s64 	%rd36, %rd1, %rd35;
	ld.global.nc.f32 	%f360, [%rd36];
	fma.rn.f32 	%f361, %f360, %f355, %f359;
	add.s32 	%r146, %r196, 768;
	mul.wide.u32 	%rd37, %r146, 4;
	add.s64 	%rd38, %rd1, %rd37;
	ld.global.nc.f32 	%f362, [%rd38];
	fma.rn.f32 	%f363, %f362, %f356, %f361;
	add.s32 	%r147, %r196, 1024;
	mul.wide.u32 	%rd39, %r147, 4;
	add.s64 	%rd40, %rd1, %rd39;
	ld.global.nc.f32 	%f364, [%rd40];
	ld.shared.v4.f32 	{%f365, %f366, %f367, %f368}, [%r197+16];
	fma.rn.f32 	%f369, %f364, %f365, %f363;
	add.s32 	%r148, %r196, 1280;
	mul.wide.u32 	%rd41, %r148, 4;
	add.s64 	%rd42, %rd1, %rd41;
	ld.global.nc.f32 	%f370, [%rd42];
	fma.rn.f32 	%f371, %f370, %f366, %f369;
	add.s32 	%r149, %r196, 1536;
	mul.wide.u32 	%rd43, %r149, 4;
	add.s64 	%rd44, %rd1, %rd43;
	ld.global.nc.f32 	%f372, [%rd44];
	fma.rn.f32 	%f373, %f372, %f367, %f371;
	mul.wide.u32 	%rd45, %r143, 4;
	add.s64 	%rd46, %rd1, %rd45;
	ld.global.nc.f32 	%f374, [%rd46];
	fma.rn.f32 	%f436, %f374, %f368, %f373;
	add.s32 	%r198, %r198, 16;
	add.s32 	%r197, %r197, 64;
	add.s32 	%r196, %r196, 4096;
	setp.ne.s32 	%p31, %r198, 0;
	@%p31 bra 	$L__BB4_41;
$L__BB4_42:
	setp.eq.s32 	%p32, %r54, 0;
	@%p32 bra 	$L__BB4_51;
	and.b32  	%r65, %r80, 7;
	setp.lt.u32 	%p33, %r54, 8;
	@%p33 bra 	$L__BB4_45;
	shl.b32 	%r150, %r200, 8;
	add.s32 	%r151, %r53, %r150;
	mul.wide.u32 	%rd47, %r151, 4;
	add.s64 	%rd48, %rd1, %rd47;
	ld.global.nc.f32 	%f376, [%rd48];
	shl.b32 	%r152, %r200, 2;
	mov.u32 	%r153, buf;
	add.s32 	%r154, %r153, %r152;
	ld.shared.f32 	%f377, [%r154];
	fma.rn.f32 	%f378, %f376, %f377, %f436;
	add.s32 	%r155, %r151, 256;
	mul.wide.u32 	%rd49, %r155, 4;
	add.s64 	%rd50, %rd1, %rd49;
	ld.global.nc.f32 	%f379, [%rd50];
	ld.shared.f32 	%f380, [%r154+4];
	fma.rn.f32 	%f381, %f379, %f380, %f378;
	add.s32 	%r156, %r151, 512;
	mul.wide.u32 	%rd51, %r156, 4;
	add.s64 	%rd52, %rd1, %rd51;
	ld.global.nc.f32 	%f382, [%rd52];
	ld.shared.f32 	%f383, [%r154+8];
	fma.rn.f32 	%f384, %f382, %f383, %f381;
	add.s32 	%r157, %r151, 768;
	mul.wide.u32 	%rd53, %r157, 4;
	add.s64 	%rd54, %rd1, %rd53;
	ld.global.nc.f32 	%f385, [%rd54];
	ld.shared.f32 	%f386, [%r154+12];
	fma.rn.f32 	%f387, %f385, %f386, %f384;
	add.s32 	%r158, %r151, 1024;
	mul.wide.u32 	%rd55, %r158, 4;
	add.s64 	%rd56, %rd1, %rd55;
	ld.global.nc.f32 	%f388, [%rd56];
	ld.shared.f32 	%f389, [%r154+16];
	fma.rn.f32 	%f390, %f388, %f389, %f387;
	add.s32 	%r159, %r151, 1280;
	mul.wide.u32 	%rd57, %r159, 4;
	add.s64 	%rd58, %rd1, %rd57;
	ld.global.nc.f32 	%f391, [%rd58];
	ld.shared.f32 	%f392, [%r154+20];
	fma.rn.f32 	%f393, %f391, %f392, %f390;
	add.s32 	%r160, %r151, 1536;
	mul.wide.u32 	%rd59, %r160, 4;
	add.s64 	%rd60, %rd1, %rd59;
	ld.global.nc.f32 	%f394, [%rd60];
	ld.shared.f32 	%f395, [%r154+24];
	fma.rn.f32 	%f396, %f394, %f395, %f393;
	add.s32 	%r161, %r151, 1792;
	mul.wide.u32 	%rd61, %r161, 4;
	add.s64 	%rd62, %rd1, %rd61;
	ld.global.nc.f32 	%f397, [%rd62];
	ld.shared.f32 	%f398, [%r154+28];
	fma.rn.f32 	%f436, %f397, %f398, %f396;
	add.s32 	%r200, %r200, 8;
$L__BB4_45:
	setp.eq.s32 	%p34, %r65, 0;
	@%p34 bra 	$L__BB4_51;
	and.b32  	%r68, %r80, 3;
	setp.lt.u32 	%p35, %r65, 4;
	@%p35 bra 	$L__BB4_48;
	shl.b32 	%r162, %r200, 8;
	add.s32 	%r163, %r53, %r162;
	mul.wide.u32 	%rd63, %r163, 4;
	add.s64 	%rd64, %rd1, %rd63;
	ld.global.nc.f32 	%f400, [%rd64];
	shl.b32 	%r164, %r200, 2;
	mov.u32 	%r165, buf;
	add.s32 	%r166, %r165, %r164;
	ld.shared.f32 	%f401, [%r166];
	fma.rn.f32 	%f402, %f400, %f401, %f436;
	add.s32 	%r167, %r163, 256;
	mul.wide.u32 	%rd65, %r167, 4;
	add.s64 	%rd66, %rd1, %rd65;
	ld.global.nc.f32 	%f403, [%rd66];
	ld.shared.f32 	%f404, [%r166+4];
	fma.rn.f32 	%f405, %f403, %f404, %f402;
	add.s32 	%r168, %r163, 512;
	mul.wide.u32 	%rd67, %r168, 4;
	add.s64 	%rd68, %rd1, %rd67;
	ld.global.nc.f32 	%f406, [%rd68];
	ld.shared.f32 	%f407, [%r166+8];
	fma.rn.f32 	%f408, %f406, %f407, %f405;
	add.s32 	%r169, %r163, 768;
	mul.wide.u32 	%rd69, %r169, 4;
	add.s64 	%rd70, %rd1, %rd69;
	ld.global.nc.f32 	%f409, [%rd70];
	ld.shared.f32 	%f410, [%r166+12];
	fma.rn.f32 	%f436, %f409, %f410, %f408;
	add.s32 	%r200, %r200, 4;
$L__BB4_48:
	setp.eq.s32 	%p36, %r68, 0;
	@%p36 bra 	$L__BB4_51;
	shl.b32 	%r170, %r200, 2;
	mov.u32 	%r171, buf;
	add.s32 	%r204, %r171, %r170;
	shl.b32 	%r172, %r200, 8;
	add.s32 	%r173, %r3, %r172;
	add.s32 	%r203, %r173, %r52;
	neg.s32 	%r202, %r68;
$L__BB4_50:
	.pragma "nounroll";
	mul.wide.u32 	%rd71, %r203, 4;
	add.s64 	%rd72, %rd1, %rd71;
	ld.global.nc.f32 	%f411, [%rd72];
	ld.shared.f32 	%f412, [%r204];
	fma.rn.f32 	%f436, %f411, %f412, %f436;
	add.s32 	%r204, %r204, 4;
	add.s32 	%r203, %r203, 256;
	add.s32 	%r202, %r202, 1;
	setp.ne.s32 	%p37, %r202, 0;
	@%p37 bra 	$L__BB4_50;
$L__BB4_51:
	ld.param.u64 	%rd77, [_Z4attnPKfS0_S0_Pfi_param_3];
	shl.b32 	%r174, %r1, 8;
	shl.b32 	%r175, %r2, 5;
	add.s32 	%r176, %r175, %r3;
	add.s32 	%r177, %r176, %r174;
	cvta.to.global.u64 	%rd73, %rd77;
	mul.wide.u32 	%rd74, %r177, 4;
	add.s64 	%rd75, %rd73, %rd74;
	st.global.f32 	[%rd75], %f436;
$L__BB4_52:
	ret;

}
	// .globl	_Z3mlpPKfS0_S0_S0_S0_Pfi
.visible .entry _Z3mlpPKfS0_S0_S0_S0_Pfi(
	.param .u64 .ptr .align 1 _Z3mlpPKfS0_S0_S0_S0_Pfi_param_0,
	.param .u64 .ptr .align 1 _Z3mlpPKfS0_S0_S0_S0_Pfi_param_1,
	.param .u64 .ptr .align 1 _Z3mlpPKfS0_S0_S0_S0_Pfi_param_2,
	.param .u64 .ptr .align 1 _Z3mlpPKfS0_S0_S0_S0_Pfi_param_3,
	.param .u64 .ptr .align 1 _Z3mlpPKfS0_S0_S0_S0_Pfi_param_4,
	.param .u64 .ptr .align 1 _Z3mlpPKfS0_S0_S0_S0_Pfi_param_5,
	.param .u32 _Z3mlpPKfS0_S0_S0_S0_Pfi_param_6
)
{
	.reg .pred 	%p<6>;
	.reg .b32 	%r<13>;
	.reg .b32 	%f<113>;
	.reg .b64 	%rd<36>;

	ld.param.u64 	%rd11, [_Z3mlpPKfS0_S0_S0_S0_Pfi_param_0];
	ld.param.u64 	%rd12, [_Z3mlpPKfS0_S0_S0_S0_Pfi_param_1];
	ld.param.u64 	%rd13, [_Z3mlpPKfS0_S0_S0_S0_Pfi_param_2];
	ld.param.u64 	%rd14, [_Z3mlpPKfS0_S0_S0_S0_Pfi_param_3];
	ld.param.u64 	%rd15, [_Z3mlpPKfS0_S0_S0_S0_Pfi_param_4];
	ld.param.u64 	%rd16, [_Z3mlpPKfS0_S0_S0_S0_Pfi_param_5];
	mov.u32 	%r1, %tid.x;
	setp.gt.u32 	%p1, %r1, 255;
	@%p1 bra 	$L__BB5_6;
	mov.u32 	%r2, %ctaid.x;
	mul.wide.u32 	%rd17, %r2, 1024;
	cvta.to.global.u64 	%rd18, %rd11;
	add.s64 	%rd19, %rd17, %rd18;
	add.s64 	%rd34, %rd19, 32;
	mul.wide.u32 	%rd2, %r1, 4;
	cvta.to.global.u64 	%rd20, %rd12;
	add.s64 	%rd21, %rd2, %rd20;
	add.s64 	%rd33, %rd21, 32768;
	mov.f32 	%f111, 0f00000000;
	mov.b32 	%r11, 0;
$L__BB5_2:
	ld.global.nc.f32 	%f7, [%rd34+-32];
	ld.global.nc.f32 	%f8, [%rd33+-32768];
	fma.rn.f32 	%f9, %f7, %f8, %f111;
	ld.global.nc.f32 	%f10, [%rd34+-28];
	ld.global.nc.f32 	%f11, [%rd33+-28672];
	fma.rn.f32 	%f12, %f10, %f11, %f9;
	ld.global.nc.f32 	%f13, [%rd34+-24];
	ld.global.nc.f32 	%f14, [%rd33+-24576];
	fma.rn.f32 	%f15, %f13, %f14, %f12;
	ld.global.nc.f32 	%f16, [%rd34+-20];
	ld.global.nc.f32 	%f17, [%rd33+-20480];
	fma.rn.f32 	%f18, %f16, %f17, %f15;
	ld.global.nc.f32 	%f19, [%rd34+-16];
	ld.global.nc.f32 	%f20, [%rd33+-16384];
	fma.rn.f32 	%f21, %f19, %f20, %f18;
	ld.global.nc.f32 	%f22, [%rd34+-12];
	ld.global.nc.f32 	%f23, [%rd33+-12288];
	fma.rn.f32 	%f24, %f22, %f23, %f21;
	ld.global.nc.f32 	%f25, [%rd34+-8];
	ld.global.nc.f32 	%f26, [%rd33+-8192];
	fma.rn.f32 	%f27, %f25, %f26, %f24;
	ld.global.nc.f32 	%f28, [%rd34+-4];
	ld.global.nc.f32 	%f29, [%rd33+-4096];
	fma.rn.f32 	%f30, %f28, %f29, %f27;
	ld.global.nc.f32 	%f31, [%rd34];
	ld.global.nc.f32 	%f32, [%rd33];
	fma.rn.f32 	%f33, %f31, %f32, %f30;
	ld.global.nc.f32 	%f34, [%rd34+4];
	ld.global.nc.f32 	%f35, [%rd33+4096];
	fma.rn.f32 	%f36, %f34, %f35, %f33;
	ld.global.nc.f32 	%f37, [%rd34+8];
	ld.global.nc.f32 	%f38, [%rd33+8192];
	fma.rn.f32 	%f39, %f37, %f38, %f36;
	ld.global.nc.f32 	%f40, [%rd34+12];
	ld.global.nc.f32 	%f41, [%rd33+12288];
	fma.rn.f32 	%f42, %f40, %f41, %f39;
	ld.global.nc.f32 	%f43, [%rd34+16];
	ld.global.nc.f32 	%f44, [%rd33+16384];
	fma.rn.f32 	%f45, %f43, %f44, %f42;
	ld.global.nc.f32 	%f46, [%rd34+20];
	ld.global.nc.f32 	%f47, [%rd33+20480];
	fma.rn.f32 	%f48, %f46, %f47, %f45;
	ld.global.nc.f32 	%f49, [%rd34+24];
	ld.global.nc.f32 	%f50, [%rd33+24576];
	fma.rn.f32 	%f51, %f49, %f50, %f48;
	ld.global.nc.f32 	%f52, [%rd34+28];
	ld.global.nc.f32 	%f53, [%rd33+28672];
	fma.rn.f32 	%f111, %f52, %f53, %f51;
	add.s32 	%r11, %r11, 16;
	add.s64 	%rd34, %rd34, 64;
	add.s64 	%rd33, %rd33, 65536;
	setp.ne.s32 	%p2, %r11, 256;
	@%p2 bra 	$L__BB5_2;
	cvta.to.global.u64 	%rd22, %rd13;
	add.s64 	%rd24, %rd22, %rd2;
	ld.global.nc.f32 	%f55, [%rd24];
	add.f32 	%f56, %f111, %f55;
	mul.f32 	%f57, %f56, 0f3F000000;
	mul.f32 	%f58, %f56, 0f3D372713;
	mul.f32 	%f59, %f56, %f58;
	fma.rn.f32 	%f60, %f56, %f59, %f56;
	mul.f32 	%f61, %f60, 0f3F4C422A;
	abs.f32 	%f62, %f61;
	mul.f32 	%f63, %f62, 0f4038AA3B;
	ex2.approx.ftz.f32 	%f64, %f63;
	add.f32 	%f65, %f64, 0f3F800000;
	rcp.approx.ftz.f32 	%f66, %f65;
	fma.rn.f32 	%f67, %f66, 0fC0000000, 0f3F800000;
	setp.ge.f32 	%p3, %f62, 0f41102CB4;
	selp.f32 	%f68, 0f3F800000, %f67, %p3;
	copysign.f32 	%f69, %f61, %f68;
	mul.f32 	%f70, %f61, %f61;
	fma.rn.f32 	%f71, %f70, 0f3C80F082, 0fBD563CAE;
	fma.rn.f32 	%f72, %f71, %f70, 0f3E085941;
	fma.rn.f32 	%f73, %f72, %f70, 0fBEAAA9ED;
	fma.rn.f32 	%f74, %f73, %f70, 0f00000000;
	fma.rn.f32 	%f75, %f74, %f61, %f61;
	setp.ge.f32 	%p4, %f62, 0f3F19999A;
	selp.f32 	%f76, %f69, %f75, %p4;
	add.f32 	%f77, %f76, 0f3F800000;
	mul.f32 	%f3, %f57, %f77;
	cvta.to.global.u64 	%rd25, %rd14;
	add.s64 	%rd26, %rd2, %rd25;
	add.s64 	%rd35, %rd26, 8192;
	mov.f32 	%f112, 0f00000000;
	mov.b32 	%r12, 0;
$L__BB5_4:
	ld.global.nc.f32 	%f78, [%rd35+-8192];
	fma.rn.f32 	%f79, %f3, %f78, %f112;
	ld.global.nc.f32 	%f80, [%rd35+-7168];
	fma.rn.f32 	%f81, %f3, %f80, %f79;
	ld.global.nc.f32 	%f82, [%rd35+-6144];
	fma.rn.f32 	%f83, %f3, %f82, %f81;
	ld.global.nc.f32 	%f84, [%rd35+-5120];
	fma.rn.f32 	%f85, %f3, %f84, %f83;
	ld.global.nc.f32 	%f86, [%rd35+-4096];
	fma.rn.f32 	%f87, %f3, %f86, %f85;
	ld.global.nc.f32 	%f88, [%rd35+-3072];
	fma.rn.f32 	%f89, %f3, %f88, %f87;
	ld.global.nc.f32 	%f90, [%rd35+-2048];
	fma.rn.f32 	%f91, %f3, %f90, %f89;
	ld.global.nc.f32 	%f92, [%rd35+-1024];
	fma.rn.f32 	%f93, %f3, %f92, %f91;
	ld.global.nc.f32 	%f94, [%rd35];
	fma.rn.f32 	%f95, %f3, %f94, %f93;
	ld.global.nc.f32 	%f96, [%rd35+1024];
	fma.rn.f32 	%f97, %f3, %f96, %f95;
	ld.global.nc.f32 	%f98, [%rd35+2048];
	fma.rn.f32 	%f99, %f3, %f98, %f97;
	ld.global.nc.f32 	%f100, [%rd35+3072];
	fma.rn.f32 	%f101, %f3, %f100, %f99;
	ld.global.nc.f32 	%f102, [%rd35+4096];
	fma.rn.f32 	%f103, %f3, %f102, %f101;
	ld.global.nc.f32 	%f104, [%rd35+5120];
	fma.rn.f32 	%f105, %f3, %f104, %f103;
	ld.global.nc.f32 	%f106, [%rd35+6144];
	fma.rn.f32 	%f107, %f3, %f106, %f105;
	ld.global.nc.f32 	%f108, [%rd35+7168];
	fma.rn.f32 	%f112, %f3, %f108, %f107;
	add.s32 	%r12, %r12, 16;
	add.s64 	%rd35, %rd35, 16384;
	setp.ne.s32 	%p5, %r12, 1024;
	@%p5 bra 	$L__BB5_4;
	cvta.to.global.u64 	%rd27, %rd15;
	add.s64 	%rd29, %rd27, %rd2;
	ld.global.nc.f32 	%f109, [%rd29];
	add.f32 	%f110, %f112, %f109;
	shl.b32 	%r9, %r2, 8;
	add.s32 	%r10, %r9, %r1;
	cvta.to.global.u64 	%rd30, %rd16;
	mul.wide.u32 	%rd31, %r10, 4;
	add.s64 	%rd32, %rd30, %rd31;
	st.global.f32 	[%rd32], %f110;
$L__BB5_6:
	ret;

}


// ===== COMPILED SASS (sm_100) =====

	.target	sm_100

	.elftype	@"ET_EXEC"


//--------------------- .note.nv.tkinfo           --------------------------
	.section	.note.nv.tkinfo,"",@"SHT_NOTE"
	.sectionflags	@"SHF_NOTE_NV_TKINFO"
	.tkinfo
        /*0018*/ 	.word	0x00000002
        /*0030*/ 	.string	""
        /*0030*/ 	.string	"ptxas"
        /*0030*/ 	.string	"Cuda compilation tools, release 13.0, V13.0.88"
        /*0030*/ 	.string	"Build cuda_13.0.r13.0/compiler.36424714_0"
        /*0030*/ 	.string	"-arch sm_100 -m 64 "



//--------------------- .note.nv.cuinfo           --------------------------
	.section	.note.nv.cuinfo,"",@"SHT_NOTE"
	.sectionflags	@"SHF_NOTE_NV_CUINFO"
        /*0018*/ 	.short	0x0002
        /*001a*/ 	.short	0x0064
        /*001c*/ 	.short	0x0082
	.zero		2


//--------------------- .nv.info                  --------------------------
	.section	.nv.info,"",@"SHT_CUDA_INFO"
	.align	4


	//----- nvinfo : EIATTR_REGCOUNT
	.align		4
        /*0000*/ 	.byte	0x04, 0x2f
        /*0002*/ 	.short	(.L_1 - .L_0)
	.align		4
.L_0:
        /*0004*/ 	.word	index@(_Z11patch_embedPKfS0_S0_Pf)
        /*0008*/ 	.word	0x00000020


	//----- nvinfo : EIATTR_FRAME_SIZE
	.align		4
.L_1:
        /*000c*/ 	.byte	0x04, 0x11
        /*000e*/ 	.short	(.L_3 - .L_2)
	.align		4
.L_2:
        /*0010*/ 	.word	index@(_Z11patch_embedPKfS0_S0_Pf)
        /*0014*/ 	.word	0x00000000


	//----- nvinfo : EIATTR_REGCOUNT
	.align		4
.L_3:
        /*0018*/ 	.byte	0x04, 0x2f
        /*001a*/ 	.short	(.L_5 - .L_4)
	.align		4
.L_4:
        /*001c*/ 	.word	index@(_Z7add_vecPfPKfi)
        /*0020*/ 	.word	0x0000000a


	//----- nvinfo : EIATTR_FRAME_SIZE
	.align		4
.L_5:
        /*0024*/ 	.byte	0x04, 0x11
        /*0026*/ 	.short	(.L_7 - .L_6)
	.align		4
.L_6:
        /*0028*/ 	.word	index@(_Z7add_vecPfPKfi)
        /*002c*/ 	.word	0x00000000


	//----- nvinfo : EIATTR_REGCOUNT
	.align		4
.L_7:
        /*0030*/ 	.byte	0x04, 0x2f
        /*0032*/ 	.short	(.L_9 - .L_8)
	.align		4
.L_8:
        /*0034*/ 	.word	index@(_Z9layernormPfi)
        /*0038*/ 	.word	0x00000020


	//----- nvinfo : EIATTR_FRAME_SIZE
	.align		4
.L_9:
        /*003c*/ 	.byte	0x04, 0x11
        /*003e*/ 	.short	(.L_11 - .L_10)
	.align		4
.L_10:
        /*0040*/ 	.word	index@(_Z9layernormPfi)
        /*0044*/ 	.word	0x00000000


	//----- nvinfo : EIATTR_REGCOUNT
	.align		4
.L_11:
        /*0048*/ 	.byte	0x04, 0x2f
        /*004a*/ 	.short	(.L_13 - .L_12)
	.align		4
.L_12:
        /*004c*/ 	.word	index@(_Z6linearPKfS0_S0_Pfiii)
        /*0050*/ 	.word	0x00000020


	//----- nvinfo : EIATTR_FRAME_SIZE
	.align		4
.L_13:
        /*0054*/ 	.byte	0x04, 0x11
        /*0056*/ 	.short	(.L_15 - .L_14)
	.align		4
.L_14:
        /*0058*/ 	.word	index@(_Z6linearPKfS0_S0_Pfiii)
        /*005c*/ 	.word	0x00000000


	//----- nvinfo : EIATTR_REGCOUNT
	.align		4
.L_15:
        /*0060*/ 	.byte	0x04, 0x2f
        /*0062*/ 	.short	(.L_17 - .L_16)
	.align		4
.L_16:
        /*0064*/ 	.word	index@(_Z4attnPKfS0_S0_Pfi)
        /*0068*/ 	.word	0x0000002f


	//----- nvinfo : EIATTR_FRAME_SIZE
	.align		4
.L_17:
        /*006c*/ 	.byte	0x04, 0x11
        /*006e*/ 	.short	(.L_19 - .L_18)
	.align		4
.L_18:
        /*0070*/ 	.word	index@($__internal_0_$__cuda_sm3x_div_rn_noftz_f32_slowpath)
        /*0074*/ 	.word	0x00000000


	//----- nvinfo : EIATTR_FRAME_SIZE
	.align		4
.L_19:
        /*0078*/ 	.byte	0x04, 0x11
        /*007a*/ 	.short	(.L_21 - .L_20)
	.align		4
.L_20:
        /*007c*/ 	.word	index@(_Z4attnPKfS0_S0_Pfi)
        /*0080*/ 	.word	0x00000000


	//----- nvinfo : EIATTR_REGCOUNT
	.align		4
.L_21:
        /*0084*/ 	.byte	0x04, 0x2f
        /*0086*/ 	.short	(.L_23 - .L_22)
	.align		4
.L_22:
        /*0088*/ 	.word	index@(_Z3mlpPKfS0_S0_S0_S0_Pfi)
        /*008c*/ 	.word	0x00000020


	//----- nvinfo : EIATTR_FRAME_SIZE
	.align		4
.L_23:
        /*0090*/ 	.byte	0x04, 0x11
        /*0092*/ 	.short	(.L_25 - .L_24)
	.align		4
.L_24:
        /*0094*/ 	.word	index@(_Z3mlpPKfS0_S0_S0_S0_Pfi)
        /*0098*/ 	.word	0x00000000


	//----- nvinfo : EIATTR_MIN_STACK_SIZE
	.align		4
.L_25:
        /*009c*/ 	.byte	0x04, 0x12
        /*009e*/ 	.short	(.L_27 - .L_26)
	.align		4
.L_26:
        /*00a0*/ 	.word	index@(_Z3mlpPKfS0_S0_S0_S0_Pfi)
        /*00a4*/ 	.word	0x00000000


	//----- nvinfo : EIATTR_MIN_STACK_SIZE
	.align		4
.L_27:
        /*00a8*/ 	.byte	0x04, 0x12
        /*00aa*/ 	.short	(.L_29 - .L_28)
	.align		4
.L_28:
        /*00ac*/ 	.word	index@(_Z4attnPKfS0_S0_Pfi)
        /*00b0*/ 	.word	0x00000000


	//----- nvinfo : EIATTR_MIN_STACK_SIZE
	.align		4
.L_29:
        /*00b4*/ 	.byte	0x04, 0x12
        /*00b6*/ 	.short	(.L_31 - .L_30)
	.align		4
.L_30:
        /*00b8*/ 	.word	index@(_Z6linearPKfS0_S0_Pfiii)
        /*00bc*/ 	.word	0x00000000


	//----- nvinfo : EIATTR_MIN_STACK_SIZE
	.align		4
.L_31:
        /*00c0*/ 	.byte	0x04, 0x12
        /*00c2*/ 	.short	(.L_33 - .L_32)
	.align		4
.L_32:
        /*00c4*/ 	.word	index@(_Z9layernormPfi)
        /*00c8*/ 	.word	0x00000000


	//----- nvinfo : EIATTR_MIN_STACK_SIZE
	.align		4
.L_33:
        /*00cc*/ 	.byte	0x04, 0x12
        /*00ce*/ 	.short	(.L_35 - .L_34)
	.align		4
.L_34:
        /*00d0*/ 	.word	index@(_Z7add_vecPfPKfi)
        /*00d4*/ 	.word	0x00000000


	//----- nvinfo : EIATTR_MIN_STACK_SIZE
	.align		4
.L_35:
        /*00d8*/ 	.byte	0x04, 0x12
        /*00da*/ 	.short	(.L_37 - .L_36)
	.align		4
.L_36:
        /*00dc*/ 	.word	index@(_Z11patch_embedPKfS0_S0_Pf)
        /*00e0*/ 	.word	0x00000000
.L_37:


//--------------------- .nv.compat                --------------------------
	.section	.nv.compat,"",@"SHT_CUDA_COMPAT_INFO"
	.align	4
        /*0000*/ 	.byte	0x02, 0x09, 0x00, 0x00, 0x02, 0x02, 0x01, 0x00, 0x02, 0x05, 0x05, 0x00, 0x03, 0x07, 0x01, 0x01
        /*0010*/ 	.byte	0x02, 0x03, 0x00, 0x00, 0x02, 0x06, 0x01, 0x00, 0x04, 0x0b, 0x08, 0x00, 0x01, 0x00, 0x00, 0x00
        /*0020*/ 	.byte	0x00, 0x00, 0x00, 0x00


//--------------------- .nv.info._Z3mlpPKfS0_S0_S0_S0_Pfi --------------------------
	.section	.nv.info._Z3mlpPKfS0_S0_S0_S0_Pfi,"",@"SHT_CUDA_INFO"
	.sectionflags	@""
	.align	4


	//----- nvinfo : EIATTR_CUDA_API_VERSION
	.align		4
        /*0000*/ 	.byte	0x04, 0x37
        /*0002*/ 	.short	(.L_39 - .L_38)
.L_38:
        /*0004*/ 	.word	0x00000082


	//----- nvinfo : EIATTR_KPARAM_INFO
	.align		4
.L_39:
        /*0008*/ 	.byte	0x04, 0x17
        /*000a*/ 	.short	(.L_41 - .L_40)
.L_40:
        /*000c*/ 	.word	0x00000000
        /*0010*/ 	.short	0x0006
        /*0012*/ 	.short	0x0030
        /*0014*/ 	.byte	0x00, 0xf0, 0x11, 0x00


	//----- nvinfo : EIATTR_KPARAM_INFO
	.align		4
.L_41:
        /*0018*/ 	.byte	0x04, 0x17
        /*001a*/ 	.short	(.L_43 - .L_42)
.L_42:
        /*001c*/ 	.word	0x00000000
        /*0020*/ 	.short	0x0005
        /*0022*/ 	.short	0x0028
        /*0024*/ 	.byte	0x00, 0xf5, 0x21, 0x00


	//----- nvinfo : EIATTR_KPARAM_INFO
	.align		4
.L_43:
        /*0028*/ 	.byte	0x04, 0x17
        /*002a*/ 	.short	(.L_45 - .L_44)
.L_44:
        /*002c*/ 	.word	0x00000000
        /*0030*/ 	.short	0x0004
        /*0032*/ 	.short	0x0020
        /*0034*/ 	.byte	0x00, 0xf5, 0x21, 0x00


	//----- nvinfo : EIATTR_KPARAM_INFO
	.align		4
.L_45:
        /*0038*/ 	.byte	0x04, 0x17
        /*003a*/ 	.short	(.L_47 - .L_46)
.L_46:
        /*003c*/ 	.word	0x00000000
        /*0040*/ 	.short	0x0003
        /*0042*/ 	.short	0x0018
        /*0044*/ 	.byte	0x00, 0xf5, 0x21, 0x00


	//----- nvinfo : EIATTR_KPARAM_INFO
	.align		4
.L_47:
        /*0048*/ 	.byte	0x04, 0x17
        /*004a*/ 	.short	(.L_49 - .L_48)
.L_48:
        /*004c*/ 	.word	0x00000000
        /*0050*/ 	.short	0x0002
        /*0052*/ 	.short	0x0010
        /*0054*/ 	.byte	0x00, 0xf5, 0x21, 0x00


	//----- nvinfo : EIATTR_KPARAM_INFO
	.align		4
.L_49:
        /*0058*/ 	.byte	0x04, 0x17
        /*005a*/ 	.short	(.L_51 - .L_50)
.L_50:
        /*005c*/ 	.word	0x00000000
        /*0060*/ 	.short	0x0001
        /*0062*/ 	.short	0x0008
        /*0064*/ 	.byte	0x00, 0xf5, 0x21, 0x00


	//----- nvinfo : EIATTR_KPARAM_INFO
	.align		4
.L_51:
        /*0068*/ 	.byte	0x04, 0x17
        /*006a*/ 	.short	(.L_53 - .L_52)
.L_52:
        /*006c*/ 	.word	0x00000000
        /*0070*/ 	.short	0x0000
        /*0072*/ 	.short	0x0000
        /*0074*/ 	.byte	0x00, 0xf5, 0x21, 0x00


	//----- nvinfo : EIATTR_SPARSE_MMA_MASK
	.align		4
.L_53:
        /*0078*/ 	.byte	0x03, 0x50
        /*007a*/ 	.short	0x0000


	//----- nvinfo : EIATTR_MAXREG_COUNT
	.align		4
        /*007c*/ 	.byte	0x03, 0x1b
        /*007e*/ 	.short	0x00ff


	//----- nvinfo : EIATTR_MERCURY_ISA_VERSION
	.align		4
        /*0080*/ 	.byte	0x03, 0x5f
        /*0082*/ 	.short	0x0101


	//----- nvinfo : EIATTR_VRC_CTA_INIT_COUNT
	.align		4
        /*0084*/ 	.byte	0x02, 0x4a
	.zero		1
	.zero		1


	//----- nvinfo : EIATTR_EXIT_INSTR_OFFSETS
	.align		4
        /*0088*/ 	.byte	0x04, 0x1c
        /*008a*/ 	.short	(.L_55 - .L_54)


	//   ....[0]....
.L_54:
        /*008c*/ 	.word	0x00000030


	//   ....[1]....
        /*0090*/ 	.word	0x00000f80


	//----- nvinfo : EIATTR_CBANK_PARAM_SIZE
	.align		4
.L_55:
        /*0094*/ 	.byte	0x03, 0x19
        /*0096*/ 	.short	0x0034


	//----- nvinfo : EIATTR_PARAM_CBANK
	.align		4
        /*0098*/ 	.byte	0x04, 0x0a
        /*009a*/ 	.short	(.L_57 - .L_56)
	.align		4
.L_56:
        /*009c*/ 	.word	index@(.nv.constant0._Z3mlpPKfS0_S0_S0_S0_Pfi)
        /*00a0*/ 	.short	0x0380
        /*00a2*/ 	.short	0x0034


	//----- nvinfo : EIATTR_SW_WAR
	.align		4
.L_57:
        /*00a4*/ 	.byte	0x04, 0x36
        /*00a6*/ 	.short	(.L_59 - .L_58)
.L_58:
        /*00a8*/ 	.word	0x00000008
.L_59:


//--------------------- .nv.info._Z4attnPKfS0_S0_Pfi --------------------------
	.section	.nv.info._Z4attnPKfS0_S0_Pfi,"",@"SHT_CUDA_INFO"
	.sectionflags	@""
	.align	4


	//----- nvinfo : EIATTR_CUDA_API_VERSION
	.align		4
        /*0000*/ 	.byte	0x04, 0x37
        /*0002*/ 	.short	(.L_61 - .L_60)
.L_60:
        /*0004*/ 	.word	0x00000082


	//----- nvinfo : EIATTR_KPARAM_INFO
	.align		4
.L_61:
        /*0008*/ 	.byte	0x04, 0x17
        /*000a*/ 	.short	(.L_63 - .L_62)
.L_62:
        /*000c*/ 	.word	0x00000000
        /*0010*/ 	.short	0x0004
        /*0012*/ 	.short	0x0020
        /*0014*/ 	.byte	0x00, 0xf0, 0x11, 0x00


	//----- nvinfo : EIATTR_KPARAM_INFO
	.align		4
.L_63:
        /*0018*/ 	.byte	0x04, 0x17
        /*001a*/ 	.short	(.L_65 - .L_64)
.L_64:
        /*001c*/ 	.word	0x00000000
        /*0020*/ 	.short	0x0003
        /*0022*/ 	.short	0x0018
        /*0024*/ 	.byte	0x00, 0xf5, 0x21, 0x00


	//----- nvinfo : EIATTR_KPARAM_INFO
	.align		4
.L_65:
        /*0028*/ 	.byte	0x04, 0x17
        /*002a*/ 	.short	(.L_67 - .L_66)
.L_66:
        /*002c*/ 	.word	0x00000000
        /*0030*/ 	.short	0x0002
        /*0032*/ 	.short	0x0010
        /*0034*/ 	.byte	0x00, 0xf5, 0x21, 0x00


	//----- nvinfo : EIATTR_KPARAM_INFO
	.align		4
.L_67:
        /*0038*/ 	.byte	0x04, 0x17
        /*003a*/ 	.short	(.L_69 - .L_68)
.L_68:
        /*003c*/ 	.word	0x00000000
        /*0040*/ 	.short	0x0001
        /*0042*/ 	.short	0x0008
        /*0044*/ 	.byte	0x00, 0xf5, 0x21, 0x00


	//----- nvinfo : EIATTR_KPARAM_INFO
	.align		4
.L_69:
        /*0048*/ 	.byte	0x04, 0x17
        /*004a*/ 	.short	(.L_71 - .L_70)
.L_70:
        /*004c*/ 	.word	0x00000000
        /*0050*/ 	.short	0x0000
        /*0052*/ 	.short	0x0000
        /*0054*/ 	.byte	0x00, 0xf5, 0x21, 0x00


	//----- nvinfo : EIATTR_SPARSE_MMA_MASK
	.align		4
.L_71:
        /*0058*/ 	.byte	0x03, 0x50
        /*005a*/ 	.short	0x0000


	//----- nvinfo : EIATTR_MAXREG_COUNT
	.align		4
        /*005c*/ 	.byte	0x03, 0x1b
        /*005e*/ 	.short	0x00ff


	//----- nvinfo : EIATTR_NUM_BARRIERS
	.align		4
        /*0060*/ 	.byte	0x02, 0x4c
        /*0062*/ 	.byte	0x01
	.zero		1


	//----- nvinfo : EIATTR_MERCURY_ISA_VERSION
	.align		4
        /*0064*/ 	.byte	0x03, 0x5f
        /*0066*/ 	.short	0x0101


	//----- nvinfo : EIATTR_VRC_CTA_INIT_COUNT
	.align		4
        /*0068*/ 	.byte	0x02, 0x4a
	.zero		1
	.zero		1


	//----- nvinfo : EIATTR_EXIT_INSTR_OFFSETS
	.align		4
        /*006c*/ 	.byte	0x04, 0x1c
        /*006e*/ 	.short	(.L_73 - .L_72)


	//   ....[0]....
.L_72:
        /*0070*/ 	.word	0x00000030


	//   ....[1]....
        /*0074*/ 	.word	0x00002ff0


	//----- nvinfo : EIATTR_CRS_STACK_SIZE
	.align		4
.L_73:
        /*0078*/ 	.byte	0x04, 0x1e
        /*007a*/ 	.short	(.L_75 - .L_74)
.L_74:
        /*007c*/ 	.word	0x00000000


	//----- nvinfo : EIATTR_CBANK_PARAM_SIZE
	.align		4
.L_75:
        /*0080*/ 	.byte	0x03, 0x19
        /*0082*/ 	.short	0x0024


	//----- nvinfo : EIATTR_PARAM_CBANK
	.align		4
        /*0084*/ 	.byte	0x04, 0x0a
        /*0086*/ 	.short	(.L_77 - .L_76)
	.align		4
.L_76:
        /*0088*/ 	.word	index@(.nv.constant0._Z4attnPKfS0_S0_Pfi)
        /*008c*/ 	.short	0x0380
        /*008e*/ 	.short	0x0024


	//----- nvinfo : EIATTR_SW_WAR
	.align		4
.L_77:
        /*0090*/ 	.byte	0x04, 0x36
        /*0092*/ 	.short	(.L_79 - .L_78)
.L_78:
        /*0094*/ 	.word	0x00000008
.L_79:


//--------------------- .nv.info._Z6linearPKfS0_S0_Pfiii --------------------------
	.section	.nv.info._Z6linearPKfS0_S0_Pfiii,"",@"SHT_CUDA_INFO"
	.sectionflags	@""
	.align	4


	//----- nvinfo : EIATTR_CUDA_API_VERSION
	.align		4
        /*0000*/ 	.byte	0x04, 0x37
        /*0002*/ 	.short	(.L_81 - .L_80)
.L_80:
        /*0004*/ 	.word	0x00000082


	//----- nvinfo : EIATTR_KPARAM_INFO
	.align		4
.L_81:
        /*0008*/ 	.byte	0x04, 0x17
        /*000a*/ 	.short	(.L_83 - .L_82)
.L_82:
        /*000c*/ 	.word	0x00000000
        /*0010*/ 	.short	0x0006
        /*0012*/ 	.short	0x0028
        /*0014*/ 	.byte	0x00, 0xf0, 0x11, 0x00


	//----- nvinfo : EIATTR_KPARAM_INFO
	.align		4
.L_83:
        /*0018*/ 	.byte	0x04, 0x17
        /*001a*/ 	.short	(.L_85 - .L_84)
.L_84:
        /*001c*/ 	.word	0x00000000
        /*0020*/ 	.short	0x0005
        /*0022*/ 	.short	0x0024
        /*0024*/ 	.byte	0x00, 0xf0, 0x11, 0x00


	//----- nvinfo : EIATTR_KPARAM_INFO
	.align		4
.L_85:
        /*0028*/ 	.byte	0x04, 0x17
        /*002a*/ 	.short	(.L_87 - .L_86)
.L_86:
        /*002c*/ 	.word	0x00000000
        /*0030*/ 	.short	0x0004
        /*0032*/ 	.short	0x0020
        /*0034*/ 	.byte	0x00, 0xf0, 0x11, 0x00


	//----- nvinfo : EIATTR_KPARAM_INFO
	.align		4
.L_87:
        /*0038*/ 	.byte	0x04, 0x17
        /*003a*/ 	.short	(.L_89 - .L_88)
.L_88:
        /*003c*/ 	.word	0x00000000
        /*0040*/ 	.short	0x0003
        /*0042*/ 	.short	0x0018
        /*0044*/ 	.byte	0x00, 0xf5, 0x21, 0x00


	//----- nvinfo : EIATTR_KPARAM_INFO
	.align		4
.L_89:
        /*0048*/ 	.byte	0x04, 0x17
        /*004a*/ 	.short	(.L_91 - .L_90)
.L_90:
        /*004c*/ 	.word	0x00000000
        /*0050*/ 	.short	0x0002
        /*0052*/ 	.short	0x0010
        /*0054*/ 	.byte	0x00, 0xf5, 0x21, 0x00


	//----- nvinfo : EIATTR_KPARAM_INFO
	.align		4
.L_91:
        /*0058*/ 	.byte	0x04, 0x17
        /*005a*/ 	.short	(.L_93 - .L_92)
.L_92:
        /*005c*/ 	.word	0x00000000
        /*0060*/ 	.short	0x0001
        /*0062*/ 	.short	0x0008
        /*0064*/ 	.byte	0x00, 0xf5, 0x21, 0x00


	//----- nvinfo : EIATTR_KPARAM_INFO
	.align		4
.L_93:
        /*0068*/ 	.byte	0x04, 0x17
        /*006a*/ 	.short	(.L_95 - .L_94)
.L_94:
        /*006c*/ 	.word	0x00000000
        /*0070*/ 	.short	0x0000
        /*0072*/ 	.short	0x0000
        /*0074*/ 	.byte	0x00, 0xf5, 0x21, 0x00


	//----- nvinfo : EIATTR_SPARSE_MMA_MASK
	.align		4
.L_95:
        /*0078*/ 	.byte	0x03, 0x50
        /*007a*/ 	.short	0x0000


	//----- nvinfo : EIATTR_MAXREG_COUNT
	.align		4
        /*007c*/ 	.byte	0x03, 0x1b
        /*007e*/ 	.short	0x00ff


	//----- nvinfo : EIATTR_MERCURY_ISA_VERSION
	.align		4
        /*0080*/ 	.byte	0x03, 0x5f
        /*0082*/ 	.short	0x0101


	//----- nvinfo : EIATTR_VRC_CTA_INIT_COUNT
	.align		4
        /*0084*/ 	.byte	0x02, 0x4a
	.zero		1
	.zero		1


	//----- nvinfo : EIATTR_EXIT_INSTR_OFFSETS
	.align		4
        /*0088*/ 	.byte	0x04, 0x1c
        /*008a*/ 	.short	(.L_97 - .L_96)


	//   ....[0]....
.L_96:
        /*008c*/ 	.word	0x00000040


	//   ....[1]....
        /*0090*/ 	.word	0x000008c0


	//----- nvinfo : EIATTR_CBANK_PARAM_SIZE
	.align		4
.L_97:
        /*0094*/ 	.byte	0x03, 0x19
        /*0096*/ 	.short	0x002c


	//----- nvinfo : EIATTR_PARAM_CBANK
	.align		4
        /*0098*/ 	.byte	0x04, 0x0a
        /*009a*/ 	.short	(.L_99 - .L_98)
	.align		4
.L_98:
        /*009c*/ 	.word	index@(.nv.constant0._Z6linearPKfS0_S0_Pfiii)
        /*00a0*/ 	.short	0x0380
        /*00a2*/ 	.short	0x002c


	//----- nvinfo : EIATTR_SW_WAR
	.align		4
.L_99:
        /*00a4*/ 	.byte	0x04, 0x36
        /*00a6*/ 	.short	(.L_101 - .L_100)
.L_100:
        /*00a8*/ 	.word	0x00000008
.L_101:


//--------------------- .nv.info._Z9layernormPfi  --------------------------
	.section	.nv.info._Z9layernormPfi,"",@"SHT_CUDA_INFO"
	.sectionflags	@""
	.align	4


	//----- nvinfo : EIATTR_CUDA_API_VERSION
	.align		4
        /*0000*/ 	.byte	0x04, 0x37
        /*0002*/ 	.short	(.L_103 - .L_102)
.L_102:
        /*0004*/ 	.word	0x00000082


	//----- nvinfo : EIATTR_KPARAM_INFO
	.align		4
.L_103:
        /*0008*/ 	.byte	0x04, 0x17
        /*000a*/ 	.short	(.L_105 - .L_104)
.L_104:
        /*000c*/ 	.word	0x00000000
        /*0010*/ 	.short	0x0001
        /*0012*/ 	.short	0x0008
        /*0014*/ 	.byte	0x00, 0xf0, 0x11, 0x00


	//----- nvinfo : EIATTR_KPARAM_INFO
	.align		4
.L_105:
        /*0018*/ 	.byte	0x04, 0x17
        /*001a*/ 	.short	(.L_107 - .L_106)
.L_106:
        /*001c*/ 	.word	0x00000000
        /*0020*/ 	.short	0x0000
        /*0022*/ 	.short	0x0000
        /*0024*/ 	.byte	0x00, 0xf5, 0x21, 0x00


	//----- nvinfo : EIATTR_SPARSE_MMA_MASK
	.align		4
.L_107:
        /*0028*/ 	.byte	0x03, 0x50
        /*002a*/ 	.short	0x0000


	//----- nvinfo : EIATTR_MAXREG_COUNT
	.align		4
        /*002c*/ 	.byte	0x03, 0x1b
        /*002e*/ 	.short	0x00ff


	//----- nvinfo : EIATTR_MERCURY_ISA_VERSION
	.align		4
        /*0030*/ 	.byte	0x03, 0x5f
        /*0032*/ 	.short	0x0101


	//----- nvinfo : EIATTR_VRC_CTA_INIT_COUNT
	.align		4
        /*0034*/ 	.byte	0x02, 0x4a
	.zero		1
	.zero		1


	//----- nvinfo : EIATTR_EXIT_INSTR_OFFSETS
	.align		4
        /*0038*/ 	.byte	0x04, 0x1c
        /*003a*/ 	.short	(.L_109 - .L_108)


	//   ....[0]....
.L_108:
        /*003c*/ 	.word	0x000016b0


	//----- nvinfo : EIATTR_CBANK_PARAM_SIZE
	.align		4
.L_109:
        /*0040*/ 	.byte	0x03, 0x19
        /*0042*/ 	.short	0x000c


	//----- nvinfo : EIATTR_PARAM_CBANK
	.align		4
        /*0044*/ 	.byte	0x04, 0x0a
        /*0046*/ 	.short	(.L_111 - .L_110)
	.align		4
.L_110:
        /*0048*/ 	.word	index@(.nv.constant0._Z9layernormPfi)
        /*004c*/ 	.short	0x0380
        /*004e*/ 	.short	0x000c


	//----- nvinfo : EIATTR_SW_WAR
	.align		4
.L_111:
        /*0050*/ 	.byte	0x04, 0x36
        /*0052*/ 	.short	(.L_113 - .L_112)
.L_112:
        /*0054*/ 	.word	0x00000008
.L_113:


//--------------------- .nv.info._Z7add_vecPfPKfi --------------------------
	.section	.nv.info._Z7add_vecPfPKfi,"",@"SHT_CUDA_INFO"
	.sectionflags	@""
	.align	4


	//----- nvinfo : EIATTR_CUDA_API_VERSION
	.align		4
        /*0000*/ 	.byte	0x04, 0x37
        /*0002*/ 	.short	(.L_115 - .L_114)
.L_114:
        /*0004*/ 	.word	0x00000082


	//----- nvinfo : EIATTR_KPARAM_INFO
	.align		4
.L_115:
        /*0008*/ 	.byte	0x04, 0x17
        /*000a*/ 	.short	(.L_117 - .L_116)
.L_116:
        /*000c*/ 	.word	0x00000000
        /*0010*/ 	.short	0x0002
        /*0012*/ 	.short	0x0010
        /*0014*/ 	.byte	0x00, 0xf0, 0x11, 0x00


	//----- nvinfo : EIATTR_KPARAM_INFO
	.align		4
.L_117:
        /*0018*/ 	.byte	0x04, 0x17
        /*001a*/ 	.short	(.L_119 - .L_118)
.L_118:
        /*001c*/ 	.word	0x00000000
        /*0020*/ 	.short	0x0001
        /*0022*/ 	.short	0x0008
        /*0024*/ 	.byte	0x00, 0xf5, 0x21, 0x00


	//----- nvinfo : EIATTR_KPARAM_INFO
	.align		4
.L_119:
        /*0028*/ 	.byte	0x04, 0x17
        /*002a*/ 	.short	(.L_121 - .L_120)
.L_120:
        /*002c*/ 	.word	0x00000000
        /*0030*/ 	.short	0x0000
        /*0032*/ 	.short	0x0000
        /*0034*/ 	.byte	0x00, 0xf5, 0x21, 0x00


	//----- nvinfo : EIATTR_SPARSE_MMA_MASK
	.align		4
.L_121:
        /*0038*/ 	.byte	0x03, 0x50
        /*003a*/ 	.short	0x0000


	//----- nvinfo : EIATTR_MAXREG_COUNT
	.align		4
        /*003c*/ 	.byte	0x03, 0x1b
        /*003e*/ 	.short	0x00ff


	//----- nvinfo : EIATTR_MERCURY_ISA_VERSION
	.align		4
        /*0040*/ 	.byte	0x03, 0x5f
        /*0042*/ 	.short	0x0101


	//----- nvinfo : EIATTR_VRC_CTA_INIT_COUNT
	.align		4
        /*0044*/ 	.byte	0x02, 0x4a
	.zero		1
	.zero		1


	//----- nvinfo : EIATTR_EXIT_INSTR_OFFSETS
	.align		4
        /*0048*/ 	.byte	0x04, 0x1c
        /*004a*/ 	.short	(.L_123 - .L_122)


	//   ....[0]....
.L_122:
        /*004c*/ 	.word	0x00000060


	//   ....[1]....
        /*0050*/ 	.word	0x00000100


	//----- nvinfo : EIATTR_CBANK_PARAM_SIZE
	.align		4
.L_123:
        /*0054*/ 	.byte	0x03, 0x19
        /*0056*/ 	.short	0x0014


	//----- nvinfo : EIATTR_PARAM_CBANK
	.align		4
        /*0058*/ 	.byte	0x04, 0x0a
        /*005a*/ 	.short	(.L_125 - .L_124)
	.align		4
.L_124:
        /*005c*/ 	.word	index@(.nv.constant0._Z7add_vecPfPKfi)
        /*0060*/ 	.short	0x0380
        /*0062*/ 	.short	0x0014


	//----- nvinfo : EIATTR_SW_WAR
	.align		4
.L_125:
        /*0064*/ 	.byte	0x04, 0x36
        /*0066*/ 	.short	(.L_127 - .L_126)
.L_126:
        /*0068*/ 	.word	0x00000008
.L_127:


//--------------------- .nv.info._Z11patch_embedPKfS0_S0_Pf --------------------------
	.section	.nv.info._Z11patch_embedPKfS0_S0_Pf,"",@"SHT_CUDA_INFO"
	.sectionflags	@""
	.align	4


	//----- nvinfo : EIATTR_CUDA_API_VERSION
	.align		4
        /*0000*/ 	.byte	0x04, 0x37
        /*0002*/ 	.short	(.L_129 - .L_128)
.L_128:
        /*0004*/ 	.word	0x00000082


	//----- nvinfo : EIATTR_KPARAM_INFO
	.align		4
.L_129:
        /*0008*/ 	.byte	0x04, 0x17
        /*000a*/ 	.short	(.L_131 - .L_130)
.L_130:
        /*000c*/ 	.word	0x00000000
        /*0010*/ 	.short	0x0003
        /*0012*/ 	.short	0x0018
        /*0014*/ 	.byte	0x00, 0xf5, 0x21, 0x00


	//----- nvinfo : EIATTR_KPARAM_INFO
	.align		4
.L_131:
        /*0018*/ 	.byte	0x04, 0x17
        /*001a*/ 	.short	(.L_133 - .L_132)
.L_132:
        /*001c*/ 	.word	0x00000000
        /*0020*/ 	.short	0x0002
        /*0022*/ 	.short	0x0010
        /*0024*/ 	.byte	0x00, 0xf5, 0x21, 0x00


	//----- nvinfo : EIATTR_KPARAM_INFO
	.align		4
.L_133:
        /*0028*/ 	.byte	0x04, 0x17
        /*002a*/ 	.short	(.L_135 - .L_134)
.L_134:
        /*002c*/ 	.word	0x00000000
        /*0030*/ 	.short	0x0001
        /*0032*/ 	.short	0x0008
        /*0034*/ 	.byte	0x00, 0xf5, 0x21, 0x00


	//----- nvinfo : EIATTR_KPARAM_INFO
	.align		4
.L_135:
        /*0038*/ 	.byte	0x04, 0x17
        /*003a*/ 	.short	(.L_137 - .L_136)
.L_136:
        /*003c*/ 	.word	0x00000000
        /*0040*/ 	.short	0x0000
        /*0042*/ 	.short	0x0000
        /*0044*/ 	.byte	0x00, 0xf5, 0x21, 0x00


	//----- nvinfo : EIATTR_SPARSE_MMA_MASK
	.align		4
.L_137:
        /*0048*/ 	.byte	0x03, 0x50
        /*004a*/ 	.short	0x0000


	//----- nvinfo : EIATTR_MAXREG_COUNT
	.align		4
        /*004c*/ 	.byte	0x03, 0x1b
        /*004e*/ 	.short	0x00ff


	//----- nvinfo : EIATTR_MERCURY_ISA_VERSION
	.align		4
        /*0050*/ 	.byte	0x03, 0x5f
        /*0052*/ 	.short	0x0101


	//----- nvinfo : EIATTR_VRC_CTA_INIT_COUNT
	.align		4
        /*0054*/ 	.byte	0x02, 0x4a
	.zero		1
	.zero		1


	//----- nvinfo : EIATTR_EXIT_INSTR_OFFSETS
	.align		4
        /*0058*/ 	.byte	0x04, 0x1c
        /*005a*/ 	.short	(.L_139 - .L_138)


	//   ....[0]....
.L_138:
        /*005c*/ 	.word	0x00000030


	//   ....[1]....
        /*0060*/ 	.word	0x000005c0


	//----- nvinfo : EIATTR_CBANK_PARAM_SIZE
	.align		4
.L_139:
        /*0064*/ 	.byte	0x03, 0x19
        /*0066*/ 	.short	0x0020


	//----- nvinfo : EIATTR_PARAM_CBANK
	.align		4
        /*0068*/ 	.byte	0x04, 0x0a
        /*006a*/ 	.short	(.L_141 - .L_140)
	.align		4
.L_140:
        /*006c*/ 	.word	index@(.nv.constant0._Z11patch_embedPKfS0_S0_Pf)
        /*0070*/ 	.short	0x0380
        /*0072*/ 	.short	0x0020


	//----- nvinfo : EIATTR_SW_WAR
	.align		4
.L_141:
        /*0074*/ 	.byte	0x04, 0x36
        /*0076*/ 	.short	(.L_143 - .L_142)
.L_142:
        /*0078*/ 	.word	0x00000008
.L_143:


//--------------------- .nv.callgraph             --------------------------
	.section	.nv.callgraph,"",@"SHT_CUDA_CALLGRAPH"
	.align	4
	.sectionentsize	8
	.align		4
        /*0000*/ 	.word	0x00000000
	.align		4
        /*0004*/ 	.word	0xffffffff
	.align		4
        /*0008*/ 	.word	0x00000000
	.align		4
        /*000c*/ 	.word	0xfffffffe
	.align		4
        /*0010*/ 	.word	0x00000000
	.align		4
        /*0014*/ 	.word	0xfffffffd
	.align		4
        /*0018*/ 	.word	0x00000000
	.align		4
        /*001c*/ 	.word	0xfffffffc


//--------------------- .text._Z3mlpPKfS0_S0_S0_S0_Pfi --------------------------
	.section	.text._Z3mlpPKfS0_S0_S0_S0_Pfi,"ax",@progbits
	.align	128
        .global         _Z3mlpPKfS0_S0_S0_S0_Pfi
        .type           _Z3mlpPKfS0_S0_S0_S0_Pfi,@function
        .size           _Z3mlpPKfS0_S0_S0_S0_Pfi,(.L_x_68 - _Z3mlpPKfS0_S0_S0_S0_Pfi)
        .other          _Z3mlpPKfS0_S0_S0_S0_Pfi,@"STO_CUDA_ENTRY STV_DEFAULT"
_Z3mlpPKfS0_S0_S0_S0_Pfi:
.text._Z3mlpPKfS0_S0_S0_S0_Pfi:
[----:B------:R-:W-:Y:S01]  /*0000*/  LDC R1, c[0x0][0x37c] ;  /* 0x0000df00ff017b82 */ /* 0x000fe20000000800 */
[----:B------:R-:W0:Y:S02]  /*0010*/  S2R R4, SR_TID.X ;  /* 0x0000000000047919 */ /* 0x000e240000002100 */
[----:B0-----:R-:W-:-:S13]  /*0020*/  ISETP.GT.U32.AND P0, PT, R4, 0xff, PT ;  /* 0x000000ff0400780c */ /* 0x001fda0003f04070 */
[----:B------:R-:W-:Y:S05]  /*0030*/  @P0 EXIT ;  /* 0x000000000000094d */ /* 0x000fea0003800000 */
[----:B------:R-:W0:Y:S01]  /*0040*/  S2R R5, SR_CTAID.X ;  /* 0x0000000000057919 */ /* 0x000e220000002500 */
[----:B------:R-:W0:Y:S01]  /*0050*/  LDC.64 R2, c[0x0][0x380] ;  /* 0x0000e000ff027b82 */ /* 0x000e220000000a00 */
[----:B------:R-:W-:Y:S01]  /*0060*/  HFMA2 R10, -RZ, RZ, 0, 0 ;  /* 0x00000000ff0a7431 */ /* 0x000fe200000001ff */
[----:B------:R-:W1:Y:S01]  /*0070*/  LDCU.64 UR6, c[0x0][0x358] ;  /* 0x00006b00ff0677ac */ /* 0x000e620008000a00 */
[----:B------:R-:W-:-:S05]  /*0080*/  UMOV UR4, URZ ;  /* 0x000000ff00047c82 */ /* 0x000fca0008000000 */
[----:B------:R-:W2:Y:S01]  /*0090*/  LDC.64 R6, c[0x0][0x388] ;  /* 0x0000e200ff067b82 */ /* 0x000ea20000000a00 */
[----:B0-----:R-:W-:-:S04]  /*00a0*/  IMAD.WIDE.U32 R2, R5, 0x400, R2 ;  /* 0x0000040005027825 */ /* 0x001fc800078e0002 */
[----:B--2---:R-:W-:Y:S01]  /*00b0*/  IMAD.WIDE.U32 R6, R4, 0x4, R6 ;  /* 0x0000000404067825 */ /* 0x004fe200078e0006 */
[----:B------:R-:W-:Y:S02]  /*00c0*/  IADD3 R8, P0, PT, R2, 0x20, RZ ;  /* 0x0000002002087810 */ /* 0x000fe40007f1e0ff */
[----:B------:R-:W-:Y:S02]  /*00d0*/  IADD3 R2, P1, PT, R6, 0x8000, RZ ;  /* 0x0000800006027810 */ /* 0x000fe40007f3e0ff */
[----:B------:R-:W-:Y:S02]  /*00e0*/  IADD3.X R11, PT, PT, RZ, R3, RZ, P0, !PT ;  /* 0x00000003ff0b7210 */ /* 0x000fe400007fe4ff */
[----:B-1----:R-:W-:-:S09]  /*00f0*/  IADD3.X R3, PT, PT, RZ, R7, RZ, P1, !PT ;  /* 0x00000007ff037210 */ /* 0x002fd20000ffe4ff */
.L_x_0:
[----:B------:R-:W-:Y:S01]  /*0100*/  MOV R6, R8 ;  /* 0x0000000800067202 */ /* 0x000fe20000000f00 */
[----:B------:R-:W2:Y:S01]  /*0110*/  LDG.E.CONSTANT R12, desc[UR6][R2.64+-0x8000] ;  /* 0xff800006020c7981 */ /* 0x000ea2000c1e9900 */
[----:B------:R-:W-:-:S03]  /*0120*/  MOV R7, R11 ;  /* 0x0000000b00077202 */ /* 0x000fc60000000f00 */
[----:B------:R-:W3:Y:S04]  /*0130*/  LDG.E.CONSTANT R26, desc[UR6][R2.64+-0x7000] ;  /* 0xff900006021a7981 */ /* 0x000ee8000c1e9900 */
[----:B------:R-:W2:Y:S04]  /*0140*/  LDG.E.CONSTANT R13, desc[UR6][R6.64+-0x20] ;  /* 0xffffe006060d7981 */ /* 0x000ea8000c1e9900 */
[----:B------:R-:W3:Y:S04]  /*0150*/  LDG.E.CONSTANT R24, desc[UR6][R6.64+-0x1c] ;  /* 0xffffe40606187981 */ /* 0x000ee8000c1e9900 */
[----:B------:R-:W4:Y:S04]  /*0160*/  LDG.E.CONSTANT R18, desc[UR6][R6.64+-0x18] ;  /* 0xffffe80606127981 */ /* 0x000f28000c1e9900 */
[----:B------:R-:W4:Y:S04]  /*0170*/  LDG.E.CONSTANT R21, desc[UR6][R2.64+-0x6000] ;  /* 0xffa0000602157981 */ /* 0x000f28000c1e9900 */
[----:B------:R-:W5:Y:S04]  /*0180*/  LDG.E.CONSTANT R23, desc[UR6][R6.64+-0x14] ;  /* 0xffffec0606177981 */ /* 0x000f68000c1e9900 */
        /* <DEDUP_REMOVED lines=11> */
[----:B------:R-:W5:Y:S01]  /*0240*/  LDG.E.CONSTANT R15, desc[UR6][R2.64+0x1000] ;  /* 0x00100006020f7981 */ /* 0x000f62000c1e9900 */
[----:B--2---:R-:W-:-:S03]  /*0250*/  FFMA R13, R13, R12, R10 ;  /* 0x0000000c0d0d7223 */ /* 0x004fc6000000000a */
[----:B------:R-:W2:Y:S01]  /*0260*/  LDG.E.CONSTANT R12, desc[UR6][R6.64+0x4] ;  /* 0x00000406060c7981 */ /* 0x000ea2000c1e9900 */
[----:B---3--:R-:W-:-:S03]  /*0270*/  FFMA R27, R24, R26, R13 ;  /* 0x0000001a181b7223 */ /* 0x008fc6000000000d */
[----:B------:R-:W3:Y:S04]  /*0280*/  LDG.E.CONSTANT R10, desc[UR6][R6.64+0x8] ;  /* 0x00000806060a7981 */ /* 0x000ee8000c1e9900 */
[----:B------:R-:W3:Y:S01]  /*0290*/  LDG.E.CONSTANT R13, desc[UR6][R2.64+0x2000] ;  /* 0x00200006020d7981 */ /* 0x000ee2000c1e9900 */
[----:B----4-:R-:W-:-:S03]  /*02a0*/  FFMA R24, R18, R21, R27 ;  /* 0x0000001512187223 */ /* 0x010fc6000000001b */
[----:B------:R-:W4:Y:S04]  /*02b0*/  LDG.E.CONSTANT R18, desc[UR6][R6.64+0xc] ;  /* 0x00000c0606127981 */ /* 0x000f28000c1e9900 */
[----:B------:R-:W4:Y:S01]  /*02c0*/  LDG.E.CONSTANT R21, desc[UR6][R2.64+0x3000] ;  /* 0x0030000602157981 */ /* 0x000f22000c1e9900 */
[----:B-----5:R-:W-:-:S03]  /*02d0*/  FFMA R27, R23, R20, R24 ;  /* 0x00000014171b7223 */ /* 0x020fc60000000018 */
[----:B------:R-:W5:Y:S04]  /*02e0*/  LDG.E.CONSTANT R20, desc[UR6][R6.64+0x10] ;  /* 0x0000100606147981 */ /* 0x000f68000c1e9900 */
[----:B------:R-:W5:Y:S01]  /*02f0*/  LDG.E.CONSTANT R23, desc[UR6][R2.64+0x4000] ;  /* 0x0040000602177981 */ /* 0x000f62000c1e9900 */
[----:B------:R-:W-:-:S03]  /*0300*/  FFMA R27, R22, R25, R27 ;  /* 0x00000019161b7223 */ /* 0x000fc6000000001b */
[----:B------:R-:W5:Y:S04]  /*0310*/  LDG.E.CONSTANT R22, desc[UR6][R6.64+0x14] ;  /* 0x0000140606167981 */ /* 0x000f68000c1e9900 */
[----:B------:R-:W5:Y:S01]  /*0320*/  LDG.E.CONSTANT R25, desc[UR6][R2.64+0x5000] ;  /* 0x0050000602197981 */ /* 0x000f62000c1e9900 */
[----:B------:R-:W-:-:S03]  /*0330*/  FFMA R27, R16, R19, R27 ;  /* 0x00000013101b7223 */ /* 0x000fc6000000001b */
[----:B------:R-:W5:Y:S04]  /*0340*/  LDG.E.CONSTANT R19, desc[UR6][R6.64+0x18] ;  /* 0x0000180606137981 */ /* 0x000f68000c1e9900 */
[----:B------:R-:W5:Y:S01]  /*0350*/  LDG.E.CONSTANT R16, desc[UR6][R2.64+0x6000] ;  /* 0x0060000602107981 */ /* 0x000f62000c1e9900 */
[----:B------:R-:W-:-:S03]  /*0360*/  FFMA R24, R0, R9, R27 ;  /* 0x0000000900187223 */ /* 0x000fc6000000001b */
[----:B------:R-:W5:Y:S04]  /*0370*/  LDG.E.CONSTANT R0, desc[UR6][R6.64+0x1c] ;  /* 0x00001c0606007981 */ /* 0x000f68000c1e9900 */
[----:B------:R0:W5:Y:S01]  /*0380*/  LDG.E.CONSTANT R9, desc[UR6][R2.64+0x7000] ;  /* 0x0070000602097981 */ /* 0x000162000c1e9900 */
[----:B------:R-:W-:-:S04]  /*0390*/  FFMA R11, R11, R8, R24 ;  /* 0x000000080b0b7223 */ /* 0x000fc80000000018 */
[----:B------:R-:W-:Y:S01]  /*03a0*/  FFMA R11, R14, R17, R11 ;  /* 0x000000110e0b7223 */ /* 0x000fe2000000000b */
[----:B------:R-:W-:-:S04]  /*03b0*/  UIADD3 UR4, UPT, UPT, UR4, 0x10, URZ ;  /* 0x0000001004047890 */ /* 0x000fc8000fffe0ff */
[----:B------:R-:W-:Y:S01]  /*03c0*/  UISETP.NE.AND UP0, UPT, UR4, 0x100, UPT ;  /* 0x000001000400788c */ /* 0x000fe2000bf05270 */
[----:B------:R-:W-:Y:S02]  /*03d0*/  IADD3 R8, P0, PT, R6, 0x40, RZ ;  /* 0x0000004006087810 */ /* 0x000fe40007f1e0ff */
[----:B0-----:R-:W-:-:S04]  /*03e0*/  IADD3 R2, P1, PT, R2, 0x10000, RZ ;  /* 0x0001000002027810 */ /* 0x001fc80007f3e0ff */
[----:B------:R-:W-:Y:S01]  /*03f0*/  IADD3.X R3, PT, PT, RZ, R3, RZ, P1, !PT ;  /* 0x00000003ff037210 */ /* 0x000fe20000ffe4ff */
[----:B--2---:R-:W-:-:S04]  /*0400*/  FFMA R11, R12, R15, R11 ;  /* 0x0000000f0c0b7223 */ /* 0x004fc8000000000b */
[----:B---3--:R-:W-:-:S04]  /*0410*/  FFMA R11, R10, R13, R11 ;  /* 0x0000000d0a0b7223 */ /* 0x008fc8000000000b */
[----:B----4-:R-:W-:-:S04]  /*0420*/  FFMA R11, R18, R21, R11 ;  /* 0x00000015120b7223 */ /* 0x010fc8000000000b */
[----:B-----5:R-:W-:-:S04]  /*0430*/  FFMA R11, R20, R23, R11 ;  /* 0x00000017140b7223 */ /* 0x020fc8000000000b */
[----:B------:R-:W-:Y:S01]  /*0440*/  FFMA R22, R22, R25, R11 ;  /* 0x0000001916167223 */ /* 0x000fe2000000000b */
[----:B------:R-:W-:-:S03]  /*0450*/  IADD3.X R11, PT, PT, RZ, R7, RZ, P0, !PT ;  /* 0x00000007ff0b7210 */ /* 0x000fc600007fe4ff */
[----:B------:R-:W-:-:S04]  /*0460*/  FFMA R19, R19, R16, R22 ;  /* 0x0000001013137223 */ /* 0x000fc80000000016 */
[----:B------:R-:W-:Y:S01]  /*0470*/  FFMA R10, R0, R9, R19 ;  /* 0x00000009000a7223 */ /* 0x000fe20000000013 */
[----:B------:R-:W-:Y:S06]  /*0480*/  BRA.U UP0, `(.L_x_0) ;  /* 0xfffffffd001c7547 */ /* 0x000fec000b83ffff */
[----:B------:R-:W0:Y:S02]  /*0490*/  LDC.64 R6, c[0x0][0x390] ;  /* 0x0000e400ff067b82 */ /* 0x000e240000000a00 */
[----:B0-----:R-:W-:-:S06]  /*04a0*/  IMAD.WIDE.U32 R6, R4, 0x4, R6 ;  /* 0x0000000404067825 */ /* 0x001fcc00078e0006 */
[----:B------:R0:W2:Y:S01]  /*04b0*/  LDG.E.CONSTANT R7, desc[UR6][R6.64] ;  /* 0x0000000606077981 */ /* 0x0000a2000c1e9900 */
[----:B------:R-:W-:Y:S01]  /*04c0*/  MOV R12, 0x3c80f082 ;  /* 0x3c80f082000c7802 */ /* 0x000fe20000000f00 */
[----:B------:R-:W-:Y:S01]  /*04d0*/  UMOV UR4, URZ ;  /* 0x000000ff00047c82 */ /* 0x000fe20008000000 */
[----:B0-----:R-:W-:Y:S02]  /*04e0*/  HFMA2 R6, -RZ, RZ, 1.875, 0 ;  /* 0x3f800000ff067431 */ /* 0x001fe400000001ff */
[----:B--2---:R-:W-:-:S04]  /*04f0*/  FADD R10, R10, R7 ;  /* 0x000000070a0a7221 */ /* 0x004fc80000000000 */
[----:B------:R-:W-:-:S04]  /*0500*/  FMUL R3, R10, 0.044714998453855514526 ;  /* 0x3d3727130a037820 */ /* 0x000fc80000400000 */
[----:B------:R-:W-:-:S04]  /*0510*/  FMUL R3, R10, R3 ;  /* 0x000000030a037220 */ /* 0x000fc80000400000 */
[----:B------:R-:W-:-:S04]  /*0520*/  FFMA R3, R10, R3, R10 ;  /* 0x000000030a037223 */ /* 0x000fc8000000000a */
[----:B------:R-:W-:Y:S02]  /*0530*/  FMUL R8, R3, 0.79788458347320556641 ;  /* 0x3f4c422a03087820 */ /* 0x000fe40000400000 */
[----:B------:R-:W0:Y:S02]  /*0540*/  LDC.64 R2, c[0x0][0x398] ;  /* 0x0000e600ff027b82 */ /* 0x000e240000000a00 */
[C---:B------:R-:W-:Y:S01]  /*0550*/  FMUL R0, |R8|.reuse, 2.8853900432586669922 ;  /* 0x4038aa3b08007820 */ /* 0x040fe20000400200 */
[C---:B------:R-:W-:Y:S01]  /*0560*/  FMUL R11, R8.reuse, R8 ;  /* 0x00000008080b7220 */ /* 0x040fe20000400000 */
[C---:B------:R-:W-:Y:S02]  /*0570*/  FSETP.GE.AND P1, PT, |R8|.reuse, 0.60000002384185791016, PT ;  /* 0x3f19999a0800780b */ /* 0x040fe40003f26200 */
[----:B------:R-:W-:Y:S01]  /*0580*/  FSETP.GE.AND P0, PT, |R8|, 9.010913848876953125, PT ;  /* 0x41102cb40800780b */ /* 0x000fe20003f06200 */
[----:B------:R-:W-:Y:S01]  /*0590*/  FFMA R12, R11, R12, -0.052303962409496307373 ;  /* 0xbd563cae0b0c7423 */ /* 0x000fe2000000000c */
[----:B------:R-:W1:Y:S01]  /*05a0*/  MUFU.EX2 R0, R0 ;  /* 0x0000000000007308 */ /* 0x000e620000000800 */
[----:B0-----:R-:W-:-:S04]  /*05b0*/  IMAD.WIDE.U32 R2, R4, 0x4, R2 ;  /* 0x0000000404027825 */ /* 0x001fc800078e0002 */
[----:B-1----:R-:W-:Y:S01]  /*05c0*/  FADD R9, R0, 1 ;  /* 0x3f80000000097421 */ /* 0x002fe20000000000 */
[----:B------:R-:W-:-:S04]  /*05d0*/  FFMA R0, R11, R12, 0.1331529766321182251 ;  /* 0x3e0859410b007423 */ /* 0x000fc8000000000c */
[C---:B------:R-:W-:Y:S01]  /*05e0*/  FFMA R0, R11.reuse, R0, -0.33332768082618713379 ;  /* 0xbeaaa9ed0b007423 */ /* 0x040fe20000000000 */
[----:B------:R-:W0:Y:S03]  /*05f0*/  MUFU.RCP R9, R9 ;  /* 0x0000000900097308 */ /* 0x000e260000001000 */
[----:B------:R-:W-:Y:S01]  /*0600*/  FFMA R11, R11, R0, RZ ;  /* 0x000000000b0b7223 */ /* 0x000fe200000000ff */
[----:B------:R-:W-:Y:S01]  /*0610*/  FMUL R0, R10, 0.5 ;  /* 0x3f0000000a007820 */ /* 0x000fe20000400000 */
[----:B------:R-:W-:Y:S02]  /*0620*/  HFMA2 R10, -RZ, RZ, 0, 0 ;  /* 0x00000000ff0a7431 */ /* 0x000fe400000001ff */
[----:B0-----:R-:W-:-:S05]  /*0630*/  FFMA R6, R9, -2, R6 ;  /* 0xc000000009067823 */ /* 0x001fca0000000006 */
[----:B------:R-:W-:Y:S02]  /*0640*/  FSEL R7, R6, 1, !P0 ;  /* 0x3f80000006077808 */ /* 0x000fe40004000000 */
[----:B------:R-:W-:Y:S02]  /*0650*/  IADD3 R2, P0, PT, R2, 0x2000, RZ ;  /* 0x0000200002027810 */ /* 0x000fe40007f1e0ff */
[--C-:B------:R-:W-:Y:S01]  /*0660*/  LOP3.LUT R7, R7, 0x80000000, R8.reuse, 0xb8, !PT ;  /* 0x8000000007077812 */ /* 0x100fe200078eb808 */
[----:B------:R-:W-:Y:S01]  /*0670*/  @!P1 FFMA R7, R8, R11, R8 ;  /* 0x0000000b08079223 */ /* 0x000fe20000000008 */
[----:B------:R-:W-:-:S03]  /*0680*/  IADD3.X R3, PT, PT, RZ, R3, RZ, P0, !PT ;  /* 0x00000003ff037210 */ /* 0x000fc600007fe4ff */
[----:B------:R-:W-:-:S04]  /*0690*/  FADD R7, R7, 1 ;  /* 0x3f80000007077421 */ /* 0x000fc80000000000 */
[----:B------:R-:W-:-:S07]  /*06a0*/  FMUL R0, R0, R7 ;  /* 0x0000000700007220 */ /* 0x000fce0000400000 */
.L_x_1:
[----:B------:R-:W2:Y:S04]  /*06b0*/  LDG.E.CONSTANT R12, desc[UR6][R2.64+-0x2000] ;  /* 0xffe00006020c7981 */ /* 0x000ea8000c1e9900 */
[----:B------:R-:W3:Y:S04]  /*06c0*/  LDG.E.CONSTANT R14, desc[UR6][R2.64+-0x1c00] ;  /* 0xffe40006020e7981 */ /* 0x000ee8000c1e9900 */
        /* <DEDUP_REMOVED lines=21> */
[----:B------:R-:W3:Y:S01]  /*0820*/  LDG.E.CONSTANT R14, desc[UR6][R2.64+0x3400] ;  /* 0x00340006020e7981 */ /* 0x000ee2000c1e9900 */
[----:B----4-:R-:W-:-:S03]  /*0830*/  FFMA R10, R0, R16, R10 ;  /* 0x00000010000a7223 */ /* 0x010fc6000000000a */
[----:B------:R-:W4:Y:S01]  /*0840*/  LDG.E.CONSTANT R16, desc[UR6][R2.64+0x3800] ;  /* 0x0038000602107981 */ /* 0x000f22000c1e9900 */
[----:B-----5:R-:W-:-:S03]  /*0850*/  FFMA R10, R0, R18, R10 ;  /* 0x00000012000a7223 */ /* 0x020fc6000000000a */
[----:B------:R-:W5:Y:S01]  /*0860*/  LDG.E.CONSTANT R18, desc[UR6][R2.64+0x3c00] ;  /* 0x003c000602127981 */ /* 0x000f62000c1e9900 */
[----:B------:R-:W-:-:S03]  /*0870*/  FFMA R10, R0, R20, R10 ;  /* 0x00000014000a7223 */ /* 0x000fc6000000000a */
        /* <DEDUP_REMOVED lines=78> */
[----:B------:R0:W5:Y:S01]  /*0d60*/  LDG.E.CONSTANT R18, desc[UR6][R2.64+0xdc00] ;  /* 0x00dc000602127981 */ /* 0x000162000c1e9900 */
[----:B------:R-:W-:Y:S01]  /*0d70*/  UIADD3 UR4, UPT, UPT, UR4, 0x40, URZ ;  /* 0x0000004004047890 */ /* 0x000fe2000fffe0ff */
[----:B------:R-:W-:-:S03]  /*0d80*/  FFMA R20, R0, R20, R22 ;  /* 0x0000001400147223 */ /* 0x000fc60000000016 */
[----:B------:R-:W-:Y:S01]  /*0d90*/  UISETP.NE.AND UP0, UPT, UR4, 0x400, UPT ;  /* 0x000004000400788c */ /* 0x000fe2000bf05270 */
[----:B------:R-:W-:-:S04]  /*0da0*/  FFMA R10, R0, R10, R20 ;  /* 0x0000000a000a7223 */ /* 0x000fc80000000014 */
[----:B------:R-:W-:Y:S01]  /*0db0*/  FFMA R8, R0, R8, R10 ;  /* 0x0000000800087223 */ /* 0x000fe2000000000a */
[----:B0-----:R-:W-:-:S03]  /*0dc0*/  IADD3 R2, P0, PT, R2, 0x10000, RZ ;  /* 0x0001000002027810 */ /* 0x001fc60007f1e0ff */
[----:B------:R-:W-:Y:S01]  /*0dd0*/  FFMA R6, R0, R6, R8 ;  /* 0x0000000600067223 */ /* 0x000fe20000000008 */
[----:B------:R-:W-:-:S03]  /*0de0*/  IADD3.X R3, PT, PT, RZ, R3, RZ, P0, !PT ;  /* 0x00000003ff037210 */ /* 0x000fc600007fe4ff */
[----:B------:R-:W-:-:S04]  /*0df0*/  FFMA R6, R0, R29, R6 ;  /* 0x0000001d00067223 */ /* 0x000fc80000000006 */
        /* <DEDUP_REMOVED lines=11> */
[----:B--2---:R-:W-:-:S04]  /*0eb0*/  FFMA R7, R0, R12, R7 ;  /* 0x0000000c00077223 */ /* 0x004fc80000000007 */
[----:B---3--:R-:W-:-:S04]  /*0ec0*/  FFMA R7, R0, R14, R7 ;  /* 0x0000000e00077223 */ /* 0x008fc80000000007 */
[----:B----4-:R-:W-:-:S04]  /*0ed0*/  FFMA R7, R0, R16, R7 ;  /* 0x0000001000077223 */ /* 0x010fc80000000007 */
[----:B-----5:R-:W-:Y:S01]  /*0ee0*/  FFMA R10, R0, R18, R7 ;  /* 0x00000012000a7223 */ /* 0x020fe20000000007 */
[----:B------:R-:W-:Y:S06]  /*0ef0*/  BRA.U UP0, `(.L_x_1) ;  /* 0xfffffff500ec7547 */ /* 0x000fec000b83ffff */
[----:B------:R-:W0:Y:S08]  /*0f00*/  LDC.64 R2, c[0x0][0x3a0] ;  /* 0x0000e800ff027b82 */ /* 0x000e300000000a00 */
[----:B------:R-:W1:Y:S01]  /*0f10*/  LDC.64 R6, c[0x0][0x3a8] ;  /* 0x0000ea00ff067b82 */ /* 0x000e620000000a00 */
[----:B0-----:R-:W-:-:S06]  /*0f20*/  IMAD.WIDE.U32 R2, R4, 0x4, R2 ;  /* 0x0000000404027825 */ /* 0x001fcc00078e0002 */
[----:B------:R-:W2:Y:S01]  /*0f30*/  LDG.E.CONSTANT R3, desc[UR6][R2.64] ;  /* 0x0000000602037981 */ /* 0x000ea2000c1e9900 */
[----:B------:R-:W-:-:S05]  /*0f40*/  LEA R5, R5, R4, 0x8 ;  /* 0x0000000405057211 */ /* 0x000fca00078e40ff */
[----:B-1----:R-:W-:-:S04]  /*0f50*/  IMAD.WIDE.U32 R4, R5, 0x4, R6 ;  /* 0x0000000405047825 */ /* 0x002fc800078e0006 */
[----:B--2---:R-:W-:-:S05]  /*0f60*/  FADD R7, R10, R3 ;  /* 0x000000030a077221 */ /* 0x004fca0000000000 */
[----:B------:R-:W-:Y:S01]  /*0f70*/  STG.E desc[UR6][R4.64], R7 ;  /* 0x0000000704007986 */ /* 0x000fe2000c101906 */
[----:B------:R-:W-:Y:S05]  /*0f80*/  EXIT ;  /* 0x000000000000794d */ /* 0x000fea0003800000 */
.L_x_2:
[----:B------:R-:W-:-:S00]  /*0f90*/  BRA `(.L_x_2) ;  /* 0xfffffffc00fc7947 */ /* 0x000fc0000383ffff */
[----:B------:R-:W-:-:S00]  /*0fa0*/  NOP ;  /* 0x0000000000007918 */ /* 0x000fc00000000000 */
        /* <DEDUP_REMOVED lines=13> */
.L_x_68:


//--------------------- .text._Z4attnPKfS0_S0_Pfi --------------------------
	.section	.text._Z4attnPKfS0_S0_Pfi,"ax",@progbits
	.align	128
        .global         _Z4attnPKfS0_S0_Pfi
        .type           _Z4attnPKfS0_S0_Pfi,@function
        .size           _Z4attnPKfS0_S0_Pfi,(.L_x_67 - _Z4attnPKfS0_S0_Pfi)
        .other          _Z4attnPKfS0_S0_Pfi,@"STO_CUDA_ENTRY STV_DEFAULT"
_Z4attnPKfS0_S0_Pfi:
.text._Z4attnPKfS0_S0_Pfi:
[----:B------:R-:W-:Y:S01]  /*0000*/  LDC R1, c[0x0][0x37c] ;  /* 0x0000df00ff017b82 */ /* 0x000fe20000000800 */
[----:B------:R-:W0:Y:S02]  /*0010*/  S2R R0, SR_TID.X ;  /* 0x0000000000007919 */ /* 0x000e240000002100 */
[----:B0-----:R-:W-:-:S13]  /*0020*/  ISETP.GT.U32.AND P0, PT, R0, 0x1f, PT ;  /* 0x0000001f0000780c */ /* 0x001fda0003f04070 */
[----:B------:R-:W-:Y:S05]  /*0030*/  @P0 EXIT ;  /* 0x000000000000094d */ /* 0x000fea0003800000 */
[----:B------:R-:W0:Y:S01]  /*0040*/  S2R R2, SR_CTAID.X ;  /* 0x0000000000027919 */ /* 0x000e220000002500 */
[----:B------:R-:W-:Y:S01]  /*0050*/  ISETP.NE.AND P0, PT, R0, RZ, PT ;  /* 0x000000ff0000720c */ /* 0x000fe20003f05270 */
[----:B------:R-:W1:Y:S01]  /*0060*/  LDCU.64 UR8, c[0x0][0x358] ;  /* 0x00006b00ff0877ac */ /* 0x000e620008000a00 */
[----:B------:R-:W-:Y:S01]  /*0070*/  BSSY.RECONVERGENT B0, `(.L_x_3) ;  /* 0x0000238000007945 */ /* 0x000fe20003800200 */
[----:B------:R-:W2:Y:S10]  /*0080*/  S2R R9, SR_CTAID.Y ;  /* 0x0000000000097919 */ /* 0x000eb40000002600 */
[----:B------:R-:W-:Y:S05]  /*0090*/  @P0 BRA `(.L_x_4) ;  /* 0x0000002000d40947 */ /* 0x000fea0003800000 */
[----:B------:R-:W3:Y:S01]  /*00a0*/  LDCU UR6, c[0x0][0x3a0] ;  /* 0x00007400ff0677ac */ /* 0x000ee20008000800 */
[----:B------:R-:W-:Y:S01]  /*00b0*/  HFMA2 R0, -RZ, RZ, -598.5, 40320 ;  /* 0xe0ad78ecff007431 */ /* 0x000fe200000001ff */
[----:B---3--:R-:W-:-:S09]  /*00c0*/  UISETP.GE.AND UP0, UPT, UR6, 0x1, UPT ;  /* 0x000000010600788c */ /* 0x008fd2000bf06270 */
[----:B------:R-:W-:Y:S05]  /*00d0*/  BRA.U !UP0, `(.L_x_5) ;  /* 0x0000000908ec7547 */ /* 0x000fea000b800000 */
[----:B------:R-:W3:Y:S01]  /*00e0*/  LDC.64 R4, c[0x0][0x380] ;  /* 0x0000e000ff047b82 */ /* 0x000ee20000000a00 */
[----:B0-2---:R-:W-:-:S04]  /*00f0*/  LEA R3, R2, R9, 0x3 ;  /* 0x0000000902037211 */ /* 0x005fc800078e18ff */
[----:B------:R-:W-:-:S03]  /*0100*/  SHF.L.U32 R3, R3, 0x5, RZ ;  /* 0x0000000503037819 */ /* 0x000fc600000006ff */
[----:B------:R-:W0:Y:S02]  /*0110*/  LDC.64 R6, c[0x0][0x388] ;  /* 0x0000e200ff067b82 */ /* 0x000e240000000a00 */
[----:B---3--:R-:W-:-:S05]  /*0120*/  IMAD.WIDE.U32 R4, R3, 0x4, R4 ;  /* 0x0000000403047825 */ /* 0x008fca00078e0004 */
[----:B-1----:R1:W5:Y:S04]  /*0130*/  LDG.E.CONSTANT R0, desc[UR8][R4.64] ;  /* 0x0000000804007981 */ /* 0x002368000c1e9900 */
[----:B------:R1:W5:Y:S04]  /*0140*/  LDG.E.CONSTANT R3, desc[UR8][R4.64+0x4] ;  /* 0x0000040804037981 */ /* 0x000368000c1e9900 */
        /* <DEDUP_REMOVED lines=29> */
[----:B------:R1:W5:Y:S01]  /*0320*/  LDG.E.CONSTANT R38, desc[UR8][R4.64+0x7c] ;  /* 0x00007c0804267981 */ /* 0x000362000c1e9900 */
[----:B------:R-:W2:Y:S01]  /*0330*/  S2UR UR5, SR_CgaCtaId ;  /* 0x00000000000579c3 */ /* 0x000ea20000008800 */
[----:B0-----:R-:W-:Y:S01]  /*0340*/  IMAD.WIDE.U32 R6, R9, 0x80, R6 ;  /* 0x0000008009067825 */ /* 0x001fe200078e0006 */
[----:B------:R-:W-:Y:S01]  /*0350*/  UMOV UR4, 0x400 ;  /* 0x0000040000047882 */ /* 0x000fe20000000000 */
[----:B------:R-:W-:Y:S01]  /*0360*/  UIADD3 UR7, UPT, UPT, -UR6, URZ, URZ ;  /* 0x000000ff06077290 */ /* 0x000fe2000fffe1ff */
[----:B------:R-:W-:-:S04]  /*0370*/  IADD3 R6, P0, PT, R6, 0x40, RZ ;  /* 0x0000004006067810 */ /* 0x000fc80007f1e0ff */
[----:B------:R-:W-:Y:S01]  /*0380*/  IADD3.X R39, PT, PT, RZ, R7, RZ, P0, !PT ;  /* 0x00000007ff277210 */ /* 0x000fe200007fe4ff */
[----:B--2---:R-:W-:-:S07]  /*0390*/  ULEA UR5, UR5, UR4, 0x18 ;  /* 0x0000000405057291 */ /* 0x004fce000f8ec0ff */
[----:B-1----:R-:W-:-:S05]  /*03a0*/  UMOV UR4, UR5 ;  /* 0x0000000500047c82 */ /* 0x002fca0008000000 */
.L_x_6:
[----:B------:R-:W-:Y:S02]  /*03b0*/  MOV R4, R6 ;  /* 0x0000000600047202 */ /* 0x000fe40000000f00 */
[----:B------:R-:W-:-:S05]  /*03c0*/  MOV R5, R39 ;  /* 0x0000002700057202 */ /* 0x000fca0000000f00 */
[----:B------:R-:W2:Y:S04]  /*03d0*/  LDG.E.CONSTANT R39, desc[UR8][R4.64+-0x40] ;  /* 0xffffc00804277981 */ /* 0x000ea8000c1e9900 */
[----:B------:R-:W3:Y:S04]  /*03e0*/  LDG.E.CONSTANT R41, desc[UR8][R4.64+-0x3c] ;  /* 0xffffc40804297981 */ /* 0x000ee8000c1e9900 */
[----:B------:R-:W4:Y:S04]  /*03f0*/  LDG.E.CONSTANT R42, desc[UR8][R4.64+-0x38] ;  /* 0xffffc808042a7981 */ /* 0x000f28000c1e9900 */
[----:B0-----:R-:W4:Y:S04]  /*0400*/  LDG.E.CONSTANT R7, desc[UR8][R4.64+-0x34] ;  /* 0xffffcc0804077981 */ /* 0x001f28000c1e9900 */
[----:B------:R-:W4:Y:S01]  /*0410*/  LDG.E.CONSTANT R6, desc[UR8][R4.64+-0x30] ;  /* 0xffffd00804067981 */ /* 0x000f22000c1e9900 */
[----:B--2--5:R-:W-:-:S03]  /*0420*/  FFMA R40, R0, R39, RZ ;  /* 0x0000002700287223 */ /* 0x024fc600000000ff */
[----:B------:R-:W2:Y:S01]  /*0430*/  LDG.E.CONSTANT R39, desc[UR8][R4.64+-0x2c] ;  /* 0xffffd40804277981 */ /* 0x000ea2000c1e9900 */
[----:B---3--:R-:W-:-:S03]  /*0440*/  FFMA R41, R3, R41, R40 ;  /* 0x0000002903297223 */ /* 0x008fc60000000028 */
[----:B------:R-:W3:Y:S01]  /*0450*/  LDG.E.CONSTANT R40, desc[UR8][R4.64+-0x28] ;  /* 0xffffd80804287981 */ /* 0x000ee2000c1e9900 */
[----:B----4-:R-:W-:-:S04]  /*0460*/  FFMA R41, R8, R42, R41 ;  /* 0x0000002a08297223 */ /* 0x010fc80000000029 */
[----:B------:R-:W-:Y:S02]  /*0470*/  FFMA R42, R10, R7, R41 ;  /* 0x000000070a2a7223 */ /* 0x000fe40000000029 */
[----:B------:R-:W4:Y:S02]  /*0480*/  LDG.E.CONSTANT R7, desc[UR8][R4.64+-0x24] ;  /* 0xffffdc0804077981 */ /* 0x000f24000c1e9900 */
[----:B------:R-:W-:Y:S02]  /*0490*/  FFMA R41, R11, R6, R42 ;  /* 0x000000060b297223 */ /* 0x000fe4000000002a */
[----:B------:R-:W4:Y:S02]  /*04a0*/  LDG.E.CONSTANT R6, desc[UR8][R4.64+-0x20] ;  /* 0xffffe00804067981 */ /* 0x000f24000c1e9900 */
[----:B--2---:R-:W-:Y:S02]  /*04b0*/  FFMA R42, R12, R39, R41 ;  /* 0x000000270c2a7223 */ /* 0x004fe40000000029 */
[----:B------:R-:W2:Y:S02]  /*04c0*/  LDG.E.CONSTANT R39, desc[UR8][R4.64+-0x1c] ;  /* 0xffffe40804277981 */ /* 0x000ea4000c1e9900 */
[----:B---3--:R-:W-:-:S02]  /*04d0*/  FFMA R43, R13, R40, R42 ;  /* 0x000000280d2b7223 */ /* 0x008fc4000000002a */
[----:B------:R-:W3:Y:S04]  /*04e0*/  LDG.E.CONSTANT R40, desc[UR8][R4.64+-0x18] ;  /* 0xffffe80804287981 */ /* 0x000ee8000c1e9900 */
[----:B------:R-:W3:Y:S01]  /*04f0*/  LDG.E.CONSTANT R41, desc[UR8][R4.64+-0x14] ;  /* 0xffffec0804297981 */ /* 0x000ee2000c1e9900 */
[----:B----4-:R-:W-:-:S04]  /*0500*/  FFMA R42, R14, R7, R43 ;  /* 0x000000070e2a7223 */ /* 0x010fc8000000002b */
[----:B------:R-:W-:Y:S02]  /*0510*/  FFMA R7, R15, R6, R42 ;  /* 0x000000060f077223 */ /* 0x000fe4000000002a */
[----:B------:R-:W4:Y:S02]  /*0520*/  LDG.E.CONSTANT R6, desc[UR8][R4.64+-0x10] ;  /* 0xfffff00804067981 */ /* 0x000f24000c1e9900 */
[----:B--2---:R-:W-:Y:S02]  /*0530*/  FFMA R42, R16, R39, R7 ;  /* 0x00000027102a7223 */ /* 0x004fe40000000007 */
[----:B------:R-:W2:Y:S02]  /*0540*/  LDG.E.CONSTANT R7, desc[UR8][R4.64+-0xc] ;  /* 0xfffff40804077981 */ /* 0x000ea4000c1e9900 */
[----:B---3--:R-:W-:Y:S02]  /*0550*/  FFMA R39, R17, R40, R42 ;  /* 0x0000002811277223 */ /* 0x008fe4000000002a */
[----:B------:R-:W3:Y:S02]  /*0560*/  LDG.E.CONSTANT R42, desc[UR8][R4.64+-0x8] ;  /* 0xfffff808042a7981 */ /* 0x000ee4000c1e9900 */
[----:B------:R-:W-:-:S02]  /*0570*/  FFMA R44, R18, R41, R39 ;  /* 0x00000029122c7223 */ /* 0x000fc40000000027 */
[----:B------:R-:W3:Y:S04]  /*0580*/  LDG.E.CONSTANT R39, desc[UR8][R4.64+-0x4] ;  /* 0xfffffc0804277981 */ /* 0x000ee8000c1e9900 */
[----:B------:R-:W3:Y:S01]  /*0590*/  LDG.E.CONSTANT R40, desc[UR8][R4.64] ;  /* 0x0000000804287981 */ /* 0x000ee2000c1e9900 */
[----:B----4-:R-:W-:-:S04]  /*05a0*/  FFMA R41, R19, R6, R44 ;  /* 0x0000000613297223 */ /* 0x010fc8000000002c */
[----:B--2---:R-:W-:Y:S02]  /*05b0*/  FFMA R6, R20, R7, R41 ;  /* 0x0000000714067223 */ /* 0x004fe40000000029 */
[----:B------:R-:W2:Y:S02]  /*05c0*/  LDG.E.CONSTANT R7, desc[UR8][R4.64+0x4] ;  /* 0x0000040804077981 */ /* 0x000ea4000c1e9900 */
[----:B---3--:R-:W-:Y:S02]  /*05d0*/  FFMA R41, R21, R42, R6 ;  /* 0x0000002a15297223 */ /* 0x008fe40000000006 */
[----:B------:R-:W3:Y:S02]  /*05e0*/  LDG.E.CONSTANT R6, desc[UR8][R4.64+0x8] ;  /* 0x0000080804067981 */ /* 0x000ee4000c1e9900 */
[----:B------:R-:W-:Y:S02]  /*05f0*/  FFMA R42, R22, R39, R41 ;  /* 0x00000027162a7223 */ /* 0x000fe40000000029 */
[----:B------:R-:W4:Y:S02]  /*0600*/  LDG.E.CONSTANT R39, desc[UR8][R4.64+0xc] ;  /* 0x00000c0804277981 */ /* 0x000f24000c1e9900 */
[----:B------:R-:W-:-:S02]  /*0610*/  FFMA R43, R23, R40, R42 ;  /* 0x00000028172b7223 */ /* 0x000fc4000000002a */
[----:B------:R-:W4:Y:S04]  /*0620*/  LDG.E.CONSTANT R40, desc[UR8][R4.64+0x10] ;  /* 0x0000100804287981 */ /* 0x000f28000c1e9900 */
[----:B------:R-:W4:Y:S01]  /*0630*/  LDG.E.CONSTANT R41, desc[UR8][R4.64+0x14] ;  /* 0x0000140804297981 */ /* 0x000f22000c1e9900 */
[----:B--2---:R-:W-:-:S04]  /*0640*/  FFMA R42, R24, R7, R43 ;  /* 0x00000007182a7223 */ /* 0x004fc8000000002b */
[----:B---3--:R-:W-:Y:S02]  /*0650*/  FFMA R7, R25, R6, R42 ;  /* 0x0000000619077223 */ /* 0x008fe4000000002a */
[----:B------:R-:W2:Y:S02]  /*0660*/  LDG.E.CONSTANT R6, desc[UR8][R4.64+0x18] ;  /* 0x0000180804067981 */ /* 0x000ea4000c1e9900 */
[----:B----4-:R-:W-:Y:S02]  /*0670*/  FFMA R42, R26, R39, R7 ;  /* 0x000000271a2a7223 */ /* 0x010fe40000000007 */
        /* <DEDUP_REMOVED lines=16> */
[----:B------:R-:W-:-:S04]  /*0780*/  UIADD3 UR7, UPT, UPT, UR7, 0x1, URZ ;  /* 0x0000000107077890 */ /* 0x000fc8000fffe0ff */
[----:B------:R-:W-:Y:S01]  /*0790*/  UISETP.NE.AND UP0, UPT, UR7, URZ, UPT ;  /* 0x000000ff0700728c */ /* 0x000fe2000bf05270 */
[----:B--2---:R-:W-:-:S04]  /*07a0*/  FFMA R40, R34, R7, R43 ;  /* 0x0000000722287223 */ /* 0x004fc8000000002b */
[----:B---3--:R-:W-:-:S04]  /*07b0*/  FFMA R7, R35, R6, R40 ;  /* 0x0000000623077223 */ /* 0x008fc80000000028 */
[----:B----4-:R-:W-:-:S04]  /*07c0*/  FFMA R6, R36, R39, R7 ;  /* 0x0000002724067223 */ /* 0x010fc80000000007 */
[----:B------:R-:W-:Y:S01]  /*07d0*/  FFMA R7, R37, R42, R6 ;  /* 0x0000002a25077223 */ /* 0x000fe20000000006 */
[----:B------:R-:W-:-:S03]  /*07e0*/  IADD3 R6, P0, PT, R4, 0x400, RZ ;  /* 0x0000040004067810 */ /* 0x000fc60007f1e0ff */
[----:B------:R-:W-:Y:S01]  /*07f0*/  FFMA R7, R38, R41, R7 ;  /* 0x0000002926077223 */ /* 0x000fe20000000007 */
[----:B------:R-:W-:-:S03]  /*0800*/  IADD3.X R39, PT, PT, RZ, R5, RZ, P0, !PT ;  /* 0x00000005ff277210 */ /* 0x000fc600007fe4ff */
[----:B------:R-:W-:-:S05]  /*0810*/  FMUL R7, R7, 0.17677669227123260498 ;  /* 0x3e3504f307077820 */ /* 0x000fca0000400000 */
[----:B------:R0:W-:Y:S01]  /*0820*/  STS [UR4], R7 ;  /* 0x00000007ff007988 */ /* 0x0001e20008000804 */
[----:B------:R-:W-:Y:S01]  /*0830*/  UIADD3 UR4, UPT, UPT, UR4, 0x4, URZ ;  /* 0x0000000404047890 */ /* 0x000fe2000fffe0ff */
[----:B------:R-:W-:Y:S11]  /*0840*/  BRA.U UP0, `(.L_x_6) ;  /* 0xfffffff900d87547 */ /* 0x000ff6000b83ffff */
[----:B------:R-:W-:Y:S01]  /*0850*/  UISETP.GE.U32.AND UP1, UPT, UR6, 0x10, UPT ;  /* 0x000000100600788c */ /* 0x000fe2000bf26070 */
[----:B------:R-:W-:Y:S01]  /*0860*/  HFMA2 R0, -RZ, RZ, -598.5, 40320 ;  /* 0xe0ad78ecff007431 */ /* 0x000fe200000001ff */
[----:B------:R-:W-:Y:S01]  /*0870*/  ULOP3.LUT UR7, UR6, 0xf, URZ, 0xc0, !UPT ;  /* 0x0000000f06077892 */ /* 0x000fe2000f8ec0ff */
[----:B------:R-:W-:-:S03]  /*0880*/  UMOV UR4, URZ ;  /* 0x000000ff00047c82 */ /* 0x000fc60008000000 */
[----:B------:R-:W-:-:S03]  /*0890*/  UISETP.NE.AND UP0, UPT, UR7, URZ, UPT ;  /* 0x000000ff0700728c */ /* 0x000fc6000bf05270 */
[----:B------:R-:W-:Y:S08]  /*08a0*/  BRA.U !UP1, `(.L_x_7) ;  /* 0x0000000109507547 */ /* 0x000ff0000b800000 */
[----:B------:R-:W-:Y:S01]  /*08b0*/  ULOP3.LUT UR4, UR6, 0x7ffffff0, URZ, 0xc0, !UPT ;  /* 0x7ffffff006047892 */ /* 0x000fe2000f8ec0ff */
[----:B------:R-:W-:Y:S01]  /*08c0*/  MOV R0, 0xe0ad78ec ;  /* 0xe0ad78ec00007802 */ /* 0x000fe20000000f00 */
[----:B------:R-:W-:Y:S02]  /*08d0*/  UIADD3 UR5, UPT, UPT, UR5, 0x20, URZ ;  /* 0x0000002005057890 */ /* 0x000fe4000fffe0ff */
[----:B------:R-:W-:-:S12]  /*08e0*/  UIADD3 UR6, UPT, UPT, -UR4, URZ, URZ ;  /* 0x000000ff04067290 */ /* 0x000fd8000fffe1ff */
.L_x_8:
[----:B------:R-:W1:Y:S01]  /*08f0*/  LDS.128 R16, [UR5+-0x20] ;  /* 0xffffe005ff107984 */ /* 0x000e620008000c00 */
[----:B------:R-:W-:-:S03]  /*0900*/  UIADD3 UR6, UPT, UPT, UR6, 0x10, URZ ;  /* 0x0000001006067890 */ /* 0x000fc6000fffe0ff */
[----:B------:R-:W2:Y:S01]  /*0910*/  LDS.128 R20, [UR5+-0x10] ;  /* 0xfffff005ff147984 */ /* 0x000ea20008000c00 */
[----:B------:R-:W-:-:S03]  /*0920*/  UISETP.NE.AND UP1, UPT, UR6, URZ, UPT ;  /* 0x000000ff0600728c */ /* 0x000fc6000bf25270 */
[----:B------:R-:W3:Y:S04]  /*0930*/  LDS.128 R12, [UR5] ;  /* 0x00000005ff0c7984 */ /* 0x000ee80008000c00 */
[----:B0-----:R-:W0:Y:S01]  /*0940*/  LDS.128 R4, [UR5+0x10] ;  /* 0x00001005ff047984 */ /* 0x001e220008000c00 */
[----:B------:R-:W-:Y:S01]  /*0950*/  UIADD3 UR5, UPT, UPT, UR5, 0x40, URZ ;  /* 0x0000004005057890 */ /* 0x000fe2000fffe0ff */
[----:B-1----:R-:W-:-:S04]  /*0960*/  FMNMX3 R16, R0, R16, R17, !PT ;  /* 0x0000001000107276 */ /* 0x002fc80007800011 */
[----:B------:R-:W-:-:S04]  /*0970*/  FMNMX3 R16, R16, R18, R19, !PT ;  /* 0x0000001210107276 */ /* 0x000fc80007800013 */
[----:B--2---:R-:W-:-:S04]  /*0980*/  FMNMX3 R16, R16, R20, R21, !PT ;  /* 0x0000001410107276 */ /* 0x004fc80007800015 */
[----:B------:R-:W-:-:S04]  /*0990*/  FMNMX3 R16, R16, R22, R23, !PT ;  /* 0x0000001610107276 */ /* 0x000fc80007800017 */
[----:B---3--:R-:W-:-:S04]  /*09a0*/  FMNMX3 R12, R16, R12, R13, !PT ;  /* 0x0000000c100c7276 */ /* 0x008fc8000780000d */
[----:B------:R-:W-:-:S04]  /*09b0*/  FMNMX3 R12, R12, R14, R15, !PT ;  /* 0x0000000e0c0c7276 */ /* 0x000fc8000780000f */
[----:B0-----:R-:W-:-:S04]  /*09c0*/  FMNMX3 R4, R12, R4, R5, !PT ;  /* 0x000000040c047276 */ /* 0x001fc80007800005 */
[----:B------:R-:W-:Y:S01]  /*09d0*/  FMNMX3 R0, R4, R6, R7, !PT ;  /* 0x0000000604007276 */ /* 0x000fe20007800007 */
[----:B------:R-:W-:Y:S06]  /*09e0*/  BRA.U UP1, `(.L_x_8) ;  /* 0xfffffffd01c07547 */ /* 0x000fec000b83ffff */
.L_x_7:
[----:B------:R-:W-:Y:S05]  /*09f0*/  BRA.U !UP0, `(.L_x_5) ;  /* 0x0000000108a47547 */ /* 0x000fea000b800000 */
[----:B------:R-:W1:Y:S01]  /*0a00*/  LDCU UR6, c[0x0][0x3a0] ;  /* 0x00007400ff0677ac */ /* 0x000e620008000800 */
[----:B------:R-:W-:Y:S02]  /*0a10*/  UISETP.GE.U32.AND UP0, UPT, UR7, 0x8, UPT ;  /* 0x000000080700788c */ /* 0x000fe4000bf06070 */
[----:B-1----:R-:W-:-:S04]  /*0a20*/  ULOP3.LUT UR10, UR6, 0x7, URZ, 0xc0, !UPT ;  /* 0x00000007060a7892 */ /* 0x002fc8000f8ec0ff */
[----:B------:R-:W-:-:S03]  /*0a30*/  UISETP.NE.AND UP1, UPT, UR10, URZ, UPT ;  /* 0x000000ff0a00728c */ /* 0x000fc6000bf25270 */
[----:B------:R-:W-:Y:S08]  /*0a40*/  BRA.U !UP0, `(.L_x_9) ;  /* 0x00000001082c7547 */ /* 0x000ff0000b800000 */
[----:B------:R-:W1:Y:S01]  /*0a50*/  S2UR UR7, SR_CgaCtaId ;  /* 0x00000000000779c3 */ /* 0x000e620000008800 */
[----:B------:R-:W-:Y:S02]  /*0a60*/  UMOV UR5, 0x400 ;  /* 0x0000040000057882 */ /* 0x000fe40000000000 */
[----:B-1----:R-:W-:-:S04]  /*0a70*/  ULEA UR5, UR7, UR5, 0x18 ;  /* 0x0000000507057291 */ /* 0x002fc8000f8ec0ff */
[----:B------:R-:W-:Y:S02]  /*0a80*/  ULEA UR5, UR4, UR5, 0x2 ;  /* 0x0000000504057291 */ /* 0x000fe4000f8e10ff */
[----:B------:R-:W-:-:S07]  /*0a90*/  UIADD3 UR4, UPT, UPT, UR4, 0x8, URZ ;  /* 0x0000000804047890 */ /* 0x000fce000fffe0ff */
[----:B0-----:R-:W0:Y:S04]  /*0aa0*/  LDS.128 R4, [UR5] ;  /* 0x00000005ff047984 */ /* 0x001e280008000c00 */
[----:B------:R-:W1:Y:S01]  /*0ab0*/  LDS.128 R12, [UR5+0x10] ;  /* 0x00001005ff0c7984 */ /* 0x000e620008000c00 */
[----:B0-----:R-:W-:-:S04]  /*0ac0*/  FMNMX3 R4, R0, R4, R5, !PT ;  /* 0x0000000400047276 */ /* 0x001fc80007800005 */
[----:B------:R-:W-:-:S04]  /*0ad0*/  FMNMX3 R4, R4, R6, R7, !PT ;  /* 0x0000000604047276 */ /* 0x000fc80007800007 */
[----:B-1----:R-:W-:-:S04]  /*0ae0*/  FMNMX3 R4, R4, R12, R13, !PT ;  /* 0x0000000c04047276 */ /* 0x002fc8000780000d */
[----:B------:R-:W-:-:S07]  /*0af0*/  FMNMX3 R0, R4, R14, R15, !PT ;  /* 0x0000000e04007276 */ /* 0x000fce000780000f */
.L_x_9:
[----:B------:R-:W-:Y:S05]  /*0b00*/  BRA.U !UP1, `(.L_x_5) ;  /* 0x0000000109607547 */ /* 0x000fea000b800000 */
[----:B------:R-:W-:Y:S02]  /*0b10*/  UISETP.GE.U32.AND UP0, UPT, UR10, 0x4, UPT ;  /* 0x000000040a00788c */ /* 0x000fe4000bf06070 */
[----:B------:R-:W-:-:S04]  /*0b20*/  ULOP3.LUT UR5, UR6, 0x3, URZ, 0xc0, !UPT ;  /* 0x0000000306057892 */ /* 0x000fc8000f8ec0ff */
[----:B------:R-:W-:-:S03]  /*0b30*/  UISETP.NE.AND UP1, UPT, UR5, URZ, UPT ;  /* 0x000000ff0500728c */ /* 0x000fc6000bf25270 */
[----:B------:R-:W-:Y:S08]  /*0b40*/  BRA.U !UP0, `(.L_x_10) ;  /* 0x0000000108207547 */ /* 0x000ff0000b800000 */
[----:B------:R-:W1:Y:S01]  /*0b50*/  S2UR UR7, SR_CgaCtaId ;  /* 0x00000000000779c3 */ /* 0x000e620000008800 */
[----:B------:R-:W-:Y:S02]  /*0b60*/  UMOV UR6, 0x400 ;  /* 0x0000040000067882 */ /* 0x000fe40000000000 */
[----:B-1----:R-:W-:-:S04]  /*0b70*/  ULEA UR6, UR7, UR6, 0x18 ;  /* 0x0000000607067291 */ /* 0x002fc8000f8ec0ff */
[----:B------:R-:W-:Y:S02]  /*0b80*/  ULEA UR6, UR4, UR6, 0x2 ;  /* 0x0000000604067291 */ /* 0x000fe4000f8e10ff */
[----:B------:R-:W-:-:S07]  /*0b90*/  UIADD3 UR4, UPT, UPT, UR4, 0x4, URZ ;  /* 0x0000000404047890 */ /* 0x000fce000fffe0ff */
[----:B0-----:R-:W0:Y:S02]  /*0ba0*/  LDS.128 R4, [UR6] ;  /* 0x00000006ff047984 */ /* 0x001e240008000c00 */
[----:B0-----:R-:W-:-:S04]  /*0bb0*/  FMNMX3 R0, R0, R4, R5, !PT ;  /* 0x0000000400007276 */ /* 0x001fc80007800005 */
[----:B------:R-:W-:-:S07]  /*0bc0*/  FMNMX3 R0, R0, R6, R7, !PT ;  /* 0x0000000600007276 */ /* 0x000fce0007800007 */
.L_x_10:
[----:B------:R-:W-:Y:S05]  /*0bd0*/  BRA.U !UP1, `(.L_x_5) ;  /* 0x00000001092c7547 */ /* 0x000fea000b800000 */
[----:B------:R-:W1:Y:S01]  /*0be0*/  S2UR UR7, SR_CgaCtaId ;  /* 0x00000000000779c3 */ /* 0x000e620000008800 */
[----:B------:R-:W-:Y:S01]  /*0bf0*/  UMOV UR6, 0x400 ;  /* 0x0000040000067882 */ /* 0x000fe20000000000 */
[----:B------:R-:W-:Y:S02]  /*0c00*/  UIADD3 UR5, UPT, UPT, -UR5, URZ, URZ ;  /* 0x000000ff05057290 */ /* 0x000fe4000fffe1ff */
[----:B-1----:R-:W-:-:S04]  /*0c10*/  ULEA UR6, UR7, UR6, 0x18 ;  /* 0x0000000607067291 */ /* 0x002fc8000f8ec0ff */
[----:B------:R-:W-:-:S12]  /*0c20*/  ULEA UR4, UR4, UR6, 0x2 ;  /* 0x0000000604047291 */ /* 0x000fd8000f8e10ff */
.L_x_11:
[----:B------:R-:W1:Y:S01]  /*0c30*/  LDS R3, [UR4] ;  /* 0x00000004ff037984 */ /* 0x000e620008000800 */
[----:B------:R-:W-:Y:S02]  /*0c40*/  UIADD3 UR5, UPT, UPT, UR5, 0x1, URZ ;  /* 0x0000000105057890 */ /* 0x000fe4000fffe0ff */
[----:B------:R-:W-:Y:S02]  /*0c50*/  UIADD3 UR4, UPT, UPT, UR4, 0x4, URZ ;  /* 0x0000000404047890 */ /* 0x000fe4000fffe0ff */
[----:B------:R-:W-:Y:S01]  /*0c60*/  UISETP.NE.AND UP0, UPT, UR5, URZ, UPT ;  /* 0x000000ff0500728c */ /* 0x000fe2000bf05270 */
[----:B-1----:R-:W-:-:S08]  /*0c70*/  FMNMX R0, R3, R0, !PT ;  /* 0x0000000003007209 */ /* 0x002fd00007800000 */
[----:B------:R-:W-:Y:S05]  /*0c80*/  BRA.U UP0, `(.L_x_11) ;  /* 0xfffffffd00e87547 */ /* 0x000fea000b83ffff */
.L_x_5:
[----:B------:R-:W3:Y:S01]  /*0c90*/  LDCU UR5, c[0x0][0x3a0] ;  /* 0x00007400ff0577ac */ /* 0x000ee20008000800 */
[----:B------:R-:W-:Y:S01]  /*0ca0*/  MOV R11, RZ ;  /* 0x000000ff000b7202 */ /* 0x000fe20000000f00 */
[----:B---3--:R-:W-:-:S09]  /*0cb0*/  UISETP.GE.AND UP0, UPT, UR5, 0x1, UPT ;  /* 0x000000010500788c */ /* 0x008fd2000bf06270 */
[----:B------:R-:W-:Y:S05]  /*0cc0*/  BRA.U !UP0, `(.L_x_12) ;  /* 0x0000000508d07547 */ /* 0x000fea000b800000 */
[----:B------:R-:W-:Y:S01]  /*0cd0*/  UISETP.GE.U32.AND UP1, UPT, UR5, 0x4, UPT ;  /* 0x000000040500788c */ /* 0x000fe2000bf26070 */
[----:B------:R-:W-:Y:S01]  /*0ce0*/  HFMA2 R11, -RZ, RZ, 0, 0 ;  /* 0x00000000ff0b7431 */ /* 0x000fe200000001ff */
[----:B------:R-:W-:Y:S01]  /*0cf0*/  ULOP3.LUT UR7, UR5, 0x3, URZ, 0xc0, !UPT ;  /* 0x0000000305077892 */ /* 0x000fe2000f8ec0ff */
[----:B------:R-:W-:-:S03]  /*0d00*/  UMOV UR4, URZ ;  /* 0x000000ff00047c82 */ /* 0x000fc60008000000 */
[----:B------:R-:W-:-:S03]  /*0d10*/  UISETP.NE.AND UP0, UPT, UR7, URZ, UPT ;  /* 0x000000ff0700728c */ /* 0x000fc6000bf05270 */
[----:B------:R-:W-:Y:S08]  /*0d20*/  BRA.U !UP1, `(.L_x_13) ;  /* 0x0000000109d87547 */ /* 0x000ff0000b800000 */
[----:B------:R-:W3:Y:S01]  /*0d30*/  S2UR UR6, SR_CgaCtaId ;  /* 0x00000000000679c3 */ /* 0x000ee20000008800 */
[----:B------:R-:W-:Y:S01]  /*0d40*/  ULOP3.LUT UR4, UR5, 0x7ffffffc, URZ, 0xc0, !UPT ;  /* 0x7ffffffc05047892 */ /* 0x000fe2000f8ec0ff */
[----:B------:R-:W-:Y:S02]  /*0d50*/  MOV R11, RZ ;  /* 0x000000ff000b7202 */ /* 0x000fe40000000f00 */
[----:B------:R-:W-:Y:S02]  /*0d60*/  UMOV UR5, 0x400 ;  /* 0x0000040000057882 */ /* 0x000fe40000000000 */
[----:B---3--:R-:W-:Y:S02]  /*0d70*/  ULEA UR5, UR6, UR5, 0x18 ;  /* 0x0000000506057291 */ /* 0x008fe4000f8ec0ff */
[----:B------:R-:W-:-:S12]  /*0d80*/  UIADD3 UR6, UPT, UPT, -UR4, URZ, URZ ;  /* 0x000000ff04067290 */ /* 0x000fd8000fffe1ff */
.L_x_14:
[----:B0--3--:R-:W0:Y:S01]  /*0d90*/  LDS.128 R4, [UR5] ;  /* 0x00000005ff047984 */ /* 0x009e220008000c00 */
[----:B------:R-:W-:Y:S01]  /*0da0*/  HFMA2 R17, -RZ, RZ, 3.7421875, 0 ;  /* 0x437c0000ff117431 */ /* 0x000fe200000001ff */
[----:B------:R-:W-:Y:S01]  /*0db0*/  MOV R15, 0x3bbb989d ;  /* 0x3bbb989d000f7802 */ /* 0x000fe20000000f00 */
[----:B------:R-:W-:-:S04]  /*0dc0*/  UIADD3 UR6, UPT, UPT, UR6, 0x4, URZ ;  /* 0x0000000406067890 */ /* 0x000fc8000fffe0ff */
[----:B------:R-:W-:Y:S01]  /*0dd0*/  UISETP.NE.AND UP1, UPT, UR6, URZ, UPT ;  /* 0x000000ff0600728c */ /* 0x000fe2000bf25270 */
[--C-:B0-----:R-:W-:Y:S01]  /*0de0*/  FADD R4, R4, -R0.reuse ;  /* 0x8000000004047221 */ /* 0x101fe20000000000 */
[--C-:B------:R-:W-:Y:S01]  /*0df0*/  FADD R8, R5, -R0.reuse ;  /* 0x8000000005087221 */ /* 0x100fe20000000000 */
[----:B------:R-:W-:Y:S02]  /*0e00*/  FADD R6, R6, -R0 ;  /* 0x8000000006067221 */ /* 0x000fe40000000000 */
[-C--:B------:R-:W-:Y:S01]  /*0e10*/  FFMA.SAT R3, R4, R15.reuse, 0.5 ;  /* 0x3f00000004037423 */ /* 0x080fe2000000200f */
[-C--:B------:R-:W-:Y:S01]  /*0e20*/  FFMA.SAT R10, R8, R15.reuse, 0.5 ;  /* 0x3f000000080a7423 */ /* 0x080fe2000000200f */
[----:B------:R-:W-:Y:S02]  /*0e30*/  FFMA.SAT R12, R6, R15, 0.5 ;  /* 0x3f000000060c7423 */ /* 0x000fe4000000200f */
[-C--:B------:R-:W-:Y:S01]  /*0e40*/  FFMA.RM R3, R3, R17.reuse, 12582913 ;  /* 0x4b40000103037423 */ /* 0x080fe20000004011 */
[-C--:B------:R-:W-:Y:S01]  /*0e50*/  FFMA.RM R10, R10, R17.reuse, 12582913 ;  /* 0x4b4000010a0a7423 */ /* 0x080fe20000004011 */
[----:B------:R-:W-:-:S02]  /*0e60*/  FFMA.RM R12, R12, R17, 12582913 ;  /* 0x4b4000010c0c7423 */ /* 0x000fc40000004011 */
[----:B------:R-:W-:Y:S01]  /*0e70*/  FADD R5, R3, -12583039 ;  /* 0xcb40007f03057421 */ /* 0x000fe20000000000 */
[C---:B------:R-:W-:Y:S01]  /*0e80*/  FADD R13, R10.reuse, -12583039 ;  /* 0xcb40007f0a0d7421 */ /* 0x040fe20000000000 */
[----:B------:R-:W-:Y:S02]  /*0e90*/  SHF.L.U32 R10, R10, 0x17, RZ ;  /* 0x000000170a0a7819 */ /* 0x000fe400000006ff */
[----:B------:R-:W-:Y:S01]  /*0ea0*/  FFMA R5, R4, 1.4426950216293334961, -R5 ;  /* 0x3fb8aa3b04057823 */ /* 0x000fe20000000805 */
[----:B------:R-:W-:-:S03]  /*0eb0*/  FFMA R13, R8, 1.4426950216293334961, -R13 ;  /* 0x3fb8aa3b080d7823 */ /* 0x000fc6000000080d */
[----:B------:R-:W-:Y:S01]  /*0ec0*/  FFMA R5, R4, 1.925963033500011079e-08, R5 ;  /* 0x32a5706004057823 */ /* 0x000fe20000000005 */
[----:B------:R-:W-:Y:S01]  /*0ed0*/  FADD R4, R7, -R0 ;  /* 0x8000000007047221 */ /* 0x000fe20000000000 */
[----:B------:R-:W-:Y:S01]  /*0ee0*/  FADD R7, R12, -12583039 ;  /* 0xcb40007f0c077421 */ /* 0x000fe20000000000 */
[----:B------:R-:W-:Y:S02]  /*0ef0*/  FFMA R13, R8, 1.925963033500011079e-08, R13 ;  /* 0x32a57060080d7823 */ /* 0x000fe4000000000d */
[----:B------:R-:W-:Y:S01]  /*0f00*/  FFMA.SAT R14, R4, R15, 0.5 ;  /* 0x3f000000040e7423 */ /* 0x000fe2000000200f */
[----:B------:R-:W0:Y:S01]  /*0f10*/  MUFU.EX2 R5, R5 ;  /* 0x0000000500057308 */ /* 0x000e220000000800 */
[----:B------:R-:W-:Y:S02]  /*0f20*/  FFMA R7, R6, 1.4426950216293334961, -R7 ;  /* 0x3fb8aa3b06077823 */ /* 0x000fe40000000807 */
[----:B------:R-:W-:Y:S02]  /*0f30*/  FFMA.RM R14, R14, R17, 12582913 ;  /* 0x4b4000010e0e7423 */ /* 0x000fe40000004011 */
[----:B------:R-:W-:Y:S01]  /*0f40*/  FFMA R8, R6, 1.925963033500011079e-08, R7 ;  /* 0x32a5706006087823 */ /* 0x000fe20000000007 */
[----:B------:R-:W-:Y:S01]  /*0f50*/  SHF.L.U32 R6, R12, 0x17, RZ ;  /* 0x000000170c067819 */ /* 0x000fe200000006ff */
[C---:B------:R-:W-:Y:S01]  /*0f60*/  FADD R15, R14.reuse, -12583039 ;  /* 0xcb40007f0e0f7421 */ /* 0x040fe20000000000 */
[----:B------:R-:W3:Y:S01]  /*0f70*/  MUFU.EX2 R13, R13 ;  /* 0x0000000d000d7308 */ /* 0x000ee20000000800 */
[----:B------:R-:W-:-:S02]  /*0f80*/  SHF.L.U32 R14, R14, 0x17, RZ ;  /* 0x000000170e0e7819 */ /* 0x000fc400000006ff */
[----:B------:R-:W-:-:S04]  /*0f90*/  FFMA R15, R4, 1.4426950216293334961, -R15 ;  /* 0x3fb8aa3b040f7823 */ /* 0x000fc8000000080f */
[----:B------:R-:W-:Y:S01]  /*0fa0*/  FFMA R15, R4, 1.925963033500011079e-08, R15 ;  /* 0x32a57060040f7823 */ /* 0x000fe2000000000f */
[----:B------:R4:W5:Y:S01]  /*0fb0*/  MUFU.EX2 R7, R8 ;  /* 0x0000000800077308 */ /* 0x0009620000000800 */
[----:B------:R-:W-:-:S05]  /*0fc0*/  SHF.L.U32 R4, R3, 0x17, RZ ;  /* 0x0000001703047819 */ /* 0x000fca00000006ff */
[----:B0-----:R-:W-:Y:S02]  /*0fd0*/  FMUL R4, R4, R5 ;  /* 0x0000000504047220 */ /* 0x001fe40000400000 */
[----:B------:R-:W0:Y:S01]  /*0fe0*/  MUFU.EX2 R15, R15 ;  /* 0x0000000f000f7308 */ /* 0x000e220000000800 */
[----:B---3--:R-:W-:Y:S01]  /*0ff0*/  FMUL R5, R10, R13 ;  /* 0x0000000d0a057220 */ /* 0x008fe20000400000 */
[----:B----4-:R-:W-:-:S04]  /*1000*/  FADD R8, R4, R11 ;  /* 0x0000000b04087221 */ /* 0x010fc80000000000 */
[----:B------:R-:W-:Y:S01]  /*1010*/  FADD R3, R8, R5 ;  /* 0x0000000508037221 */ /* 0x000fe20000000000 */
[----:B-----5:R-:W-:-:S04]  /*1020*/  FMUL R6, R6, R7 ;  /* 0x0000000706067220 */ /* 0x020fc80000400000 */
[----:B------:R-:W-:Y:S01]  /*1030*/  FADD R8, R3, R6 ;  /* 0x0000000603087221 */ /* 0x000fe20000000000 */
[----:B0-----:R-:W-:-:S04]  /*1040*/  FMUL R7, R14, R15 ;  /* 0x0000000f0e077220 */ /* 0x001fc80000400000 */
[----:B------:R-:W-:Y:S01]  /*1050*/  FADD R11, R8, R7 ;  /* 0x00000007080b7221 */ /* 0x000fe20000000000 */
[----:B------:R3:W-:Y:S01]  /*1060*/  STS.128 [UR5], R4 ;  /* 0x00000004ff007988 */ /* 0x0007e20008000c05 */
[----:B------:R-:W-:Y:S01]  /*1070*/  UIADD3 UR5, UPT, UPT, UR5, 0x10, URZ ;  /* 0x0000001005057890 */ /* 0x000fe2000fffe0ff */
[----:B------:R-:W-:Y:S11]  /*1080*/  BRA.U UP1, `(.L_x_14) ;  /* 0xfffffffd01407547 */ /* 0x000ff6000b83ffff */
.L_x_13:
[----:B------:R-:W-:Y:S05]  /*1090*/  BRA.U !UP0, `(.L_x_12) ;  /* 0x0000000108dc7547 */ /* 0x000fea000b800000 */
[----:B------:R-:W4:Y:S01]  /*10a0*/  LDCU UR5, c[0x0][0x3a0] ;  /* 0x00007400ff0577ac */ /* 0x000f220008000800 */
[----:B------:R-:W-:Y:S02]  /*10b0*/  UISETP.NE.AND UP0, UPT, UR7, 0x1, UPT ;  /* 0x000000010700788c */ /* 0x000fe4000bf05270 */
[----:B----4-:R-:W-:-:S04]  /*10c0*/  ULOP3.LUT UR5, UR5, 0x1, URZ, 0xc0, !UPT ;  /* 0x0000000105057892 */ /* 0x010fc8000f8ec0ff */
[----:B------:R-:W-:-:S03]  /*10d0*/  UISETP.NE.U32.AND UP1, UPT, UR5, 0x1, UPT ;  /* 0x000000010500788c */ /* 0x000fc6000bf25070 */
[----:B------:R-:W-:Y:S08]  /*10e0*/  BRA.U !UP0, `(.L_x_15) ;  /* 0x00000001087c7547 */ /* 0x000ff0000b800000 */
[----:B------:R-:W4:Y:S01]  /*10f0*/  S2UR UR6, SR_CgaCtaId ;  /* 0x00000000000679c3 */ /* 0x000f220000008800 */
[----:B------:R-:W-:Y:S01]  /*1100*/  UMOV UR5, 0x400 ;  /* 0x0000040000057882 */ /* 0x000fe20000000000 */
[----:B------:R-:W-:Y:S01]  /*1110*/  HFMA2 R8, -RZ, RZ, 3.7421875, 0 ;  /* 0x437c0000ff087431 */ /* 0x000fe200000001ff */
[----:B---3--:R-:W-:Y:S01]  /*1120*/  MOV R6, 0x3bbb989d ;  /* 0x3bbb989d00067802 */ /* 0x008fe20000000f00 */
[----:B----4-:R-:W-:-:S04]  /*1130*/  ULEA UR5, UR6, UR5, 0x18 ;  /* 0x0000000506057291 */ /* 0x010fc8000f8ec0ff */
[----:B------:R-:W-:Y:S02]  /*1140*/  ULEA UR5, UR4, UR5, 0x2 ;  /* 0x0000000504057291 */ /* 0x000fe4000f8e10ff */
[----:B------:R-:W-:-:S07]  /*1150*/  UIADD3 UR4, UPT, UPT, UR4, 0x2, URZ ;  /* 0x0000000204047890 */ /* 0x000fce000fffe0ff */
[----:B------:R-:W3:Y:S04]  /*1160*/  LDS R5, [UR5+0x4] ;  /* 0x00000405ff057984 */ /* 0x000ee80008000800 */
[----:B------:R-:W4:Y:S01]  /*1170*/  LDS R3, [UR5] ;  /* 0x00000005ff037984 */ /* 0x000f220008000800 */
[----:B---3--:R-:W-:Y:S01]  /*1180*/  FADD R5, -R0, R5 ;  /* 0x0000000500057221 */ /* 0x008fe20000000100 */
[----:B----4-:R-:W-:-:S03]  /*1190*/  FADD R3, R3, -R0 ;  /* 0x8000000003037221 */ /* 0x010fc60000000000 */
[-C--:B0-----:R-:W-:Y:S01]  /*11a0*/  FFMA.SAT R7, R5, R6.reuse, 0.5 ;  /* 0x3f00000005077423 */ /* 0x081fe20000002006 */
[----:B------:R-:W-:-:S03]  /*11b0*/  FFMA.SAT R4, R3, R6, 0.5 ;  /* 0x3f00000003047423 */ /* 0x000fc60000002006 */
[-C--:B------:R-:W-:Y:S01]  /*11c0*/  FFMA.RM R7, R7, R8.reuse, 12582913 ;  /* 0x4b40000107077423 */ /* 0x080fe20000004008 */
[----:B------:R-:W-:-:S03]  /*11d0*/  FFMA.RM R4, R4, R8, 12582913 ;  /* 0x4b40000104047423 */ /* 0x000fc60000004008 */
[C---:B------:R-:W-:Y:S01]  /*11e0*/  FADD R8, R7.reuse, -12583039 ;  /* 0xcb40007f07087421 */ /* 0x040fe20000000000 */
[----:B------:R-:W-:Y:S01]  /*11f0*/  SHF.L.U32 R7, R7, 0x17, RZ ;  /* 0x0000001707077819 */ /* 0x000fe200000006ff */
[C---:B------:R-:W-:Y:S02]  /*1200*/  FADD R6, R4.reuse, -12583039 ;  /* 0xcb40007f04067421 */ /* 0x040fe40000000000 */
[----:B------:R-:W-:Y:S01]  /*1210*/  FFMA R8, R5, 1.4426950216293334961, -R8 ;  /* 0x3fb8aa3b05087823 */ /* 0x000fe20000000808 */
[----:B------:R-:W-:Y:S01]  /*1220*/  SHF.L.U32 R4, R4, 0x17, RZ ;  /* 0x0000001704047819 */ /* 0x000fe200000006ff */
[----:B------:R-:W-:Y:S02]  /*1230*/  FFMA R6, R3, 1.4426950216293334961, -R6 ;  /* 0x3fb8aa3b03067823 */ /* 0x000fe40000000806 */
[----:B------:R-:W-:Y:S02]  /*1240*/  FFMA R8, R5, 1.925963033500011079e-08, R8 ;  /* 0x32a5706005087823 */ /* 0x000fe40000000008 */
[----:B------:R-:W-:-:S04]  /*1250*/  FFMA R6, R3, 1.925963033500011079e-08, R6 ;  /* 0x32a5706003067823 */ /* 0x000fc80000000006 */
[----:B------:R-:W0:Y:S08]  /*1260*/  MUFU.EX2 R8, R8 ;  /* 0x0000000800087308 */ /* 0x000e300000000800 */
[----:B------:R-:W3:Y:S01]  /*1270*/  MUFU.EX2 R3, R6 ;  /* 0x0000000600037308 */ /* 0x000ee20000000800 */
[----:B0-----:R-:W-:-:S05]  /*1280*/  FMUL R10, R7, R8 ;  /* 0x00000008070a7220 */ /* 0x001fca0000400000 */
[----:B------:R4:W-:Y:S01]  /*1290*/  STS [UR5+0x4], R10 ;  /* 0x0000040aff007988 */ /* 0x0009e20008000805 */
[----:B---3--:R-:W-:-:S04]  /*12a0*/  FMUL R4, R4, R3 ;  /* 0x0000000304047220 */ /* 0x008fc80000400000 */
[----:B------:R-:W-:Y:S01]  /*12b0*/  FADD R11, R11, R4 ;  /* 0x000000040b0b7221 */ /* 0x000fe20000000000 */
[----:B------:R4:W-:Y:S03]  /*12c0*/  STS [UR5], R4 ;  /* 0x00000004ff007988 */ /* 0x0009e60008000805 */
[----:B------:R-:W-:-:S07]  /*12d0*/  FADD R11, R11, R10 ;  /* 0x0000000a0b0b7221 */ /* 0x000fce0000000000 */
.L_x_15:
[----:B------:R-:W-:Y:S05]  /*12e0*/  BRA.U UP1, `(.L_x_12) ;  /* 0x0000000101487547 */ /* 0x000fea000b800000 */
[----:B------:R-:W5:Y:S01]  /*12f0*/  S2UR UR6, SR_CgaCtaId ;  /* 0x00000000000679c3 */ /* 0x000f620000008800 */
[----:B------:R-:W-:Y:S01]  /*1300*/  UMOV UR5, 0x400 ;  /* 0x0000040000057882 */ /* 0x000fe20000000000 */
[----:B---3--:R-:W-:Y:S01]  /*1310*/  HFMA2 R5, -RZ, RZ, 3.7421875, 0 ;  /* 0x437c0000ff057431 */ /* 0x008fe200000001ff */
[----:B----4-:R-:W-:Y:S01]  /*1320*/  MOV R4, 0x3bbb989d ;  /* 0x3bbb989d00047802 */ /* 0x010fe20000000f00 */
[----:B-----5:R-:W-:-:S04]  /*1330*/  ULEA UR5, UR6, UR5, 0x18 ;  /* 0x0000000506057291 */ /* 0x020fc8000f8ec0ff */
[----:B------:R-:W-:-:S09]  /*1340*/  ULEA UR4, UR4, UR5, 0x2 ;  /* 0x0000000504047291 */ /* 0x000fd2000f8e10ff */
[----:B------:R-:W3:Y:S02]  /*1350*/  LDS R3, [UR4] ;  /* 0x00000004ff037984 */ /* 0x000ee40008000800 */
[----:B---3--:R-:W-:-:S04]  /*1360*/  FADD R3, R3, -R0 ;  /* 0x8000000003037221 */ /* 0x008fc80000000000 */
[----:B------:R-:W-:-:S04]  /*1370*/  FFMA.SAT R0, R3, R4, 0.5 ;  /* 0x3f00000003007423 */ /* 0x000fc80000002004 */
[----:B------:R-:W-:-:S04]  /*1380*/  FFMA.RM R0, R0, R5, 12582913 ;  /* 0x4b40000100007423 */ /* 0x000fc80000004005 */
[C---:B------:R-:W-:Y:S01]  /*1390*/  FADD R4, R0.reuse, -12583039 ;  /* 0xcb40007f00047421 */ /* 0x040fe20000000000 */
[----:B------:R-:W-:-:S03]  /*13a0*/  SHF.L.U32 R0, R0, 0x17, RZ ;  /* 0x0000001700007819 */ /* 0x000fc600000006ff */
[----:B------:R-:W-:-:S04]  /*13b0*/  FFMA R4, R3, 1.4426950216293334961, -R4 ;  /* 0x3fb8aa3b03047823 */ /* 0x000fc80000000804 */
[----:B------:R-:W-:-:S04]  /*13c0*/  FFMA R4, R3, 1.925963033500011079e-08, R4 ;  /* 0x32a5706003047823 */ /* 0x000fc80000000004 */
[----:B------:R-:W3:Y:S02]  /*13d0*/  MUFU.EX2 R3, R4 ;  /* 0x0000000400037308 */ /* 0x000ee40000000800 */
[----:B---3--:R-:W-:-:S04]  /*13e0*/  FMUL R0, R0, R3 ;  /* 0x0000000300007220 */ /* 0x008fc80000400000 */
[----:B------:R-:W-:Y:S01]  /*13f0*/  FADD R11, R11, R0 ;  /* 0x000000000b0b7221 */ /* 0x000fe20000000000 */
[----:B------:R3:W-:Y:S06]  /*1400*/  STS [UR4], R0 ;  /* 0x00000000ff007988 */ /* 0x0007ec0008000804 */
.L_x_12:
[----:B---3--:R-:W3:Y:S02]  /*1410*/  LDC R0, c[0x0][0x3a0] ;  /* 0x0000e800ff007b82 */ /* 0x008ee40000000800 */
[----:B---3--:R-:W-:-:S13]  /*1420*/  ISETP.GE.AND P0, PT, R0, 0x1, PT ;  /* 0x000000010000780c */ /* 0x008fda0003f06270 */
[----:B------:R-:W-:Y:S05]  /*1430*/  @!P0 BRA `(.L_x_4) ;  /* 0x0000000c00ec8947 */ /* 0x000fea0003800000 */
[C---:B------:R-:W-:Y:S02]  /*1440*/  ISETP.GE.U32.AND P0, PT, R0.reuse, 0x8, PT ;  /* 0x000000080000780c */ /* 0x040fe40003f06070 */
[----:B------:R-:W-:Y:S02]  /*1450*/  LOP3.LUT R21, R0, 0x7, RZ, 0xc0, !PT ;  /* 0x0000000700157812 */ /* 0x000fe400078ec0ff */
[----:B------:R-:W-:-:S09]  /*1460*/  MOV R8, RZ ;  /* 0x000000ff00087202 */ /* 0x000fd20000000f00 */
[----:B------:R-:W-:Y:S05]  /*1470*/  @!P0 BRA `(.L_x_16) ;  /* 0x0000000400d48947 */ /* 0x000fea0003800000 */
[----:B------:R-:W3:Y:S01]  /*1480*/  S2UR UR5, SR_CgaCtaId ;  /* 0x00000000000579c3 */ /* 0x000ee20000008800 */
[----:B------:R-:W-:Y:S01]  /*1490*/  UMOV UR4, 0x400 ;  /* 0x0000040000047882 */ /* 0x000fe20000000000 */
[----:B------:R-:W-:-:S04]  /*14a0*/  LOP3.LUT R8, R0, 0x7ffffff8, RZ, 0xc0, !PT ;  /* 0x7ffffff800087812 */ /* 0x000fc800078ec0ff */
[----:B----4-:R-:W-:Y:S01]  /*14b0*/  IADD3 R10, PT, PT, -R8, RZ, RZ ;  /* 0x000000ff080a7210 */ /* 0x010fe20007ffe1ff */
[----:B---3--:R-:W-:-:S04]  /*14c0*/  ULEA UR4, UR5, UR4, 0x18 ;  /* 0x0000000405047291 */ /* 0x008fc8000f8ec0ff */
[----:B------:R-:W-:-:S06]  /*14d0*/  UIADD3 UR4, UPT, UPT, UR4, 0x10, URZ ;  /* 0x0000001004047890 */ /* 0x000fcc000fffe0ff */
[----:B------:R-:W-:-:S07]  /*14e0*/  MOV R20, UR4 ;  /* 0x0000000400147c02 */ /* 0x000fce0008000f00 */
.L_x_25:
[----:B0-----:R-:W0:Y:S01]  /*14f0*/  LDS.128 R4, [R20+-0x10] ;  /* 0xfffff00014047984 */ /* 0x001e220000000c00 */
[----:B------:R-:W3:Y:S01]  /*1500*/  MUFU.RCP R0, R11 ;  /* 0x0000000b00007308 */ /* 0x000ee20000001000 */
[----:B------:R-:W-:-:S04]  /*1510*/  IADD3 R10, PT, PT, R10, 0x8, RZ ;  /* 0x000000080a0a7810 */ /* 0x000fc80007ffe0ff */
[----:B------:R-:W-:Y:S01]  /*1520*/  ISETP.NE.AND P2, PT, R10, RZ, PT ;  /* 0x000000ff0a00720c */ /* 0x000fe20003f45270 */
[----:B---3--:R-:W-:-:S04]  /*1530*/  FFMA R3, R0, -R11, 1 ;  /* 0x3f80000000037423 */ /* 0x008fc8000000080b */
[----:B------:R-:W-:Y:S01]  /*1540*/  FFMA R3, R0, R3, R0 ;  /* 0x0000000300037223 */ /* 0x000fe20000000000 */
[----:B0-----:R-:W0:Y:S03]  /*1550*/  FCHK P0, R4, R11 ;  /* 0x0000000b04007302 */ /* 0x001e260000000000 */
[----:B------:R-:W-:-:S04]  /*1560*/  FFMA R16, R4, R3, RZ ;  /* 0x0000000304107223 */ /* 0x000fc800000000ff */
[----:B------:R-:W-:-:S04]  /*1570*/  FFMA R0, R16, -R11, R4 ;  /* 0x8000000b10007223 */ /* 0x000fc80000000004 */
[----:B------:R-:W-:Y:S01]  /*1580*/  FFMA R16, R3, R0, R16 ;  /* 0x0000000003107223 */ /* 0x000fe20000000010 */
[----:B0-----:R-:W-:Y:S06]  /*1590*/  @!P0 BRA `(.L_x_17) ;  /* 0x0000000000108947 */ /* 0x001fec0003800000 */
[----:B------:R-:W-:Y:S02]  /*15a0*/  MOV R3, R11 ;  /* 0x0000000b00037202 */ /* 0x000fe40000000f00 */
[----:B------:R-:W-:-:S07]  /*15b0*/  MOV R22, 0x15d0 ;  /* 0x000015d000167802 */ /* 0x000fce0000000f00 */
[----:B-12---:R-:W-:Y:S05]  /*15c0*/  CALL.REL.NOINC `($__internal_0_$__cuda_sm3x_div_rn_noftz_f32_slowpath) ;  /* 0x00000018008c7944 */ /* 0x006fea0003c00000 */
[----:B------:R-:W-:-:S07]  /*15d0*/  MOV R16, R3 ;  /* 0x0000000300107202 */ /* 0x000fce0000000f00 */
.L_x_17:
[----:B------:R-:W0:Y:S08]  /*15e0*/  MUFU.RCP R0, R11 ;  /* 0x0000000b00007308 */ /* 0x000e300000001000 */
[----:B------:R-:W3:Y:S01]  /*15f0*/  FCHK P0, R5, R11 ;  /* 0x0000000b05007302 */ /* 0x000ee20000000000 */
[----:B0-----:R-:W-:-:S04]  /*1600*/  FFMA R3, R0, -R11, 1 ;  /* 0x3f80000000037423 */ /* 0x001fc8000000080b */
[----:B------:R-:W-:-:S04]  /*1610*/  FFMA R3, R0, R3, R0 ;  /* 0x0000000300037223 */ /* 0x000fc80000000000 */
[----:B------:R-:W-:-:S04]  /*1620*/  FFMA R0, R5, R3, RZ ;  /* 0x0000000305007223 */ /* 0x000fc800000000ff */
[----:B------:R-:W-:-:S04]  /*1630*/  FFMA R17, R0, -R11, R5 ;  /* 0x8000000b00117223 */ /* 0x000fc80000000005 */
[----:B------:R-:W-:Y:S01]  /*1640*/  FFMA R17, R3, R17, R0 ;  /* 0x0000001103117223 */ /* 0x000fe20000000000 */
[----:B---3--:R-:W-:Y:S06]  /*1650*/  @!P0 BRA `(.L_x_18) ;  /* 0x0000000000148947 */ /* 0x008fec0003800000 */
[----:B------:R-:W-:Y:S02]  /*1660*/  MOV R4, R5 ;  /* 0x0000000500047202 */ /* 0x000fe40000000f00 */
[----:B------:R-:W-:Y:S02]  /*1670*/  MOV R3, R11 ;  /* 0x0000000b00037202 */ /* 0x000fe40000000f00 */
[----:B------:R-:W-:-:S07]  /*1680*/  MOV R22, 0x16a0 ;  /* 0x000016a000167802 */ /* 0x000fce0000000f00 */
[----:B-12---:R-:W-:Y:S05]  /*1690*/  CALL.REL.NOINC `($__internal_0_$__cuda_sm3x_div_rn_noftz_f32_slowpath) ;  /* 0x0000001800587944 */ /* 0x006fea0003c00000 */
[----:B------:R-:W-:-:S07]  /*16a0*/  MOV R17, R3 ;  /* 0x0000000300117202 */ /* 0x000fce0000000f00 */
.L_x_18:
        /* <DEDUP_REMOVED lines=13> */
.L_x_19:
        /* <DEDUP_REMOVED lines=13> */
.L_x_20:
[----:B------:R-:W0:Y:S01]  /*1850*/  LDS.128 R4, [R20] ;  /* 0x0000000014047984 */ /* 0x000e220000000c00 */
[----:B------:R-:W3:Y:S03]  /*1860*/  MUFU.RCP R0, R11 ;  /* 0x0000000b00007308 */ /* 0x000ee60000001000 */
[----:B------:R4:W-:Y:S01]  /*1870*/  STS.128 [R20+-0x10], R16 ;  /* 0xfffff01014007388 */ /* 0x0009e20000000c00 */
[----:B---3--:R-:W-:-:S04]  /*1880*/  FFMA R3, R0, -R11, 1 ;  /* 0x3f80000000037423 */ /* 0x008fc8000000080b */
[----:B------:R-:W-:Y:S01]  /*1890*/  FFMA R3, R0, R3, R0 ;  /* 0x0000000300037223 */ /* 0x000fe20000000000 */
[----:B0-----:R-:W0:Y:S03]  /*18a0*/  FCHK P0, R4, R11 ;  /* 0x0000000b04007302 */ /* 0x001e260000000000 */
[----:B------:R-:W-:-:S04]  /*18b0*/  FFMA R13, R3, R4, RZ ;  /* 0x00000004030d7223 */ /* 0x000fc800000000ff */
[----:B------:R-:W-:-:S04]  /*18c0*/  FFMA R12, R13, -R11, R4 ;  /* 0x8000000b0d0c7223 */ /* 0x000fc80000000004 */
[----:B------:R-:W-:Y:S01]  /*18d0*/  FFMA R12, R3, R12, R13 ;  /* 0x0000000c030c7223 */ /* 0x000fe2000000000d */
[----:B0---4-:R-:W-:Y:S06]  /*18e0*/  @!P0 BRA `(.L_x_21) ;  /* 0x0000000000108947 */ /* 0x011fec0003800000 */
[----:B------:R-:W-:Y:S02]  /*18f0*/  MOV R3, R11 ;  /* 0x0000000b00037202 */ /* 0x000fe40000000f00 */
[----:B------:R-:W-:-:S07]  /*1900*/  MOV R22, 0x1920 ;  /* 0x0000192000167802 */ /* 0x000fce0000000f00 */
[----:B-12---:R-:W-:Y:S05]  /*1910*/  CALL.REL.NOINC `($__internal_0_$__cuda_sm3x_div_rn_noftz_f32_slowpath) ;  /* 0x0000001400b87944 */ /* 0x006fea0003c00000 */
[----:B------:R-:W-:-:S07]  /*1920*/  MOV R12, R3 ;  /* 0x00000003000c7202 */ /* 0x000fce0000000f00 */
.L_x_21:
        /* <DEDUP_REMOVED lines=13> */
.L_x_22:
        /* <DEDUP_REMOVED lines=13> */
.L_x_23:
        /* <DEDUP_REMOVED lines=13> */
.L_x_24:
[----:B------:R0:W-:Y:S02]  /*1ba0*/  STS.128 [R20], R12 ;  /* 0x0000000c14007388 */ /* 0x0001e40000000c00 */
[----:B0-----:R-:W-:Y:S01]  /*1bb0*/  IADD3 R20, PT, PT, R20, 0x20, RZ ;  /* 0x0000002014147810 */ /* 0x001fe20007ffe0ff */
[----:B------:R-:W-:Y:S06]  /*1bc0*/  @P2 BRA `(.L_x_25) ;  /* 0xfffffff800482947 */ /* 0x000fec000383ffff */
.L_x_16:
[----:B------:R-:W-:-:S13]  /*1bd0*/  ISETP.NE.AND P0, PT, R21, RZ, PT ;  /* 0x000000ff1500720c */ /* 0x000fda0003f05270 */
[----:B------:R-:W-:Y:S05]  /*1be0*/  @!P0 BRA `(.L_x_4) ;  /* 0x0000000800008947 */ /* 0x000fea0003800000 */
[----:B------:R-:W3:Y:S01]  /*1bf0*/  LDC R5, c[0x0][0x3a0] ;  /* 0x0000e800ff057b82 */ /* 0x000ee20000000800 */
[----:B------:R-:W-:Y:S02]  /*1c00*/  ISETP.GE.U32.AND P0, PT, R21, 0x4, PT ;  /* 0x000000041500780c */ /* 0x000fe40003f06070 */
[----:B---3--:R-:W-:-:S11]  /*1c10*/  LOP3.LUT R5, R5, 0x3, RZ, 0xc0, !PT ;  /* 0x0000000305057812 */ /* 0x008fd600078ec0ff */
[----:B------:R-:W-:Y:S05]  /*1c20*/  @!P0 BRA `(.L_x_26) ;  /* 0x0000000000fc8947 */ /* 0x000fea0003800000 */
[----:B------:R-:W3:Y:S01]  /*1c30*/  S2UR UR5, SR_CgaCtaId ;  /* 0x00000000000579c3 */ /* 0x000ee20000008800 */
[----:B------:R-:W-:Y:S01]  /*1c40*/  UMOV UR4, 0x400 ;  /* 0x0000040000047882 */ /* 0x000fe20000000000 */
[----:B------:R-:W5:Y:S02]  /*1c50*/  MUFU.RCP R0, R11 ;  /* 0x0000000b00007308 */ /* 0x000f640000001000 */
[----:B-----5:R-:W-:-:S04]  /*1c60*/  FFMA R3, R0, -R11, 1 ;  /* 0x3f80000000037423 */ /* 0x020fc8000000080b */
[----:B------:R-:W-:Y:S01]  /*1c70*/  FFMA R0, R0, R3, R0 ;  /* 0x0000000300007223 */ /* 0x000fe20000000000 */
[----:B---3--:R-:W-:-:S06]  /*1c80*/  ULEA UR4, UR5, UR4, 0x18 ;  /* 0x0000000405047291 */ /* 0x008fcc000f8ec0ff */
[----:B------:R-:W-:-:S05]  /*1c90*/  LEA R6, R8, UR4, 0x2 ;  /* 0x0000000408067c11 */ /* 0x000fca000f8e10ff */
[----:B----4-:R-:W3:Y:S02]  /*1ca0*/  LDS R10, [R6] ;  /* 0x00000000060a7984 */ /* 0x010ee40000000800 */
[----:B---3--:R-:W3:Y:S01]  /*1cb0*/  FCHK P0, R10, R11 ;  /* 0x0000000b0a007302 */ /* 0x008ee20000000000 */
[----:B------:R-:W-:-:S04]  /*1cc0*/  FFMA R3, R0, R10, RZ ;  /* 0x0000000a00037223 */ /* 0x000fc800000000ff */
[----:B------:R-:W-:-:S04]  /*1cd0*/  FFMA R4, R3, -R11, R10 ;  /* 0x8000000b03047223 */ /* 0x000fc8000000000a */
[----:B------:R-:W-:Y:S01]  /*1ce0*/  FFMA R3, R0, R4, R3 ;  /* 0x0000000400037223 */ /* 0x000fe20000000003 */
[----:B---3--:R-:W-:Y:S06]  /*1cf0*/  @!P0 BRA `(.L_x_27) ;  /* 0x0000000000108947 */ /* 0x008fec0003800000 */
[----:B------:R-:W-:Y:S02]  /*1d00*/  MOV R4, R10 ;  /* 0x0000000a00047202 */ /* 0x000fe40000000f00 */
[----:B------:R-:W-:Y:S02]  /*1d10*/  MOV R3, R11 ;  /* 0x0000000b00037202 */ /* 0x000fe40000000f00 */
[----:B------:R-:W-:-:S07]  /*1d20*/  MOV R22, 0x1d40 ;  /* 0x00001d4000167802 */ /* 0x000fce0000000f00 */
[----:B012---:R-:W-:Y:S05]  /*1d30*/  CALL.REL.NOINC `($__internal_0_$__cuda_sm3x_div_rn_noftz_f32_slowpath) ;  /* 0x0000001000b07944 */ /* 0x007fea0003c00000 */
.L_x_27:
[----:B------:R-:W3:Y:S01]  /*1d40*/  LDS R13, [R6+0x4] ;  /* 0x00000400060d7984 */ /* 0x000ee20000000800 */
[----:B------:R-:W0:Y:S03]  /*1d50*/  MUFU.RCP R0, R11 ;  /* 0x0000000b00007308 */ /* 0x000e260000001000 */
[----:B------:R4:W-:Y:S01]  /*1d60*/  STS [R6], R3 ;  /* 0x0000000306007388 */ /* 0x0009e20000000800 */
[----:B0-----:R-:W-:-:S04]  /*1d70*/  FFMA R7, R0, -R11, 1 ;  /* 0x3f80000000077423 */ /* 0x001fc8000000080b */
[----:B------:R-:W-:Y:S01]  /*1d80*/  FFMA R0, R0, R7, R0 ;  /* 0x0000000700007223 */ /* 0x000fe20000000000 */
[----:B---3--:R-:W0:Y:S03]  /*1d90*/  FCHK P0, R13, R11 ;  /* 0x0000000b0d007302 */ /* 0x008e260000000000 */
[----:B------:R-:W-:-:S04]  /*1da0*/  FFMA R4, R0, R13, RZ ;  /* 0x0000000d00047223 */ /* 0x000fc800000000ff */
[----:B------:R-:W-:-:S04]  /*1db0*/  FFMA R7, R4, -R11, R13 ;  /* 0x8000000b04077223 */ /* 0x000fc8000000000d */
[----:B------:R-:W-:Y:S01]  /*1dc0*/  FFMA R7, R0, R7, R4 ;  /* 0x0000000700077223 */ /* 0x000fe20000000004 */
[----:B0---4-:R-:W-:Y:S06]  /*1dd0*/  @!P0 BRA `(.L_x_28) ;  /* 0x0000000000148947 */ /* 0x011fec0003800000 */
[----:B------:R-:W-:Y:S02]  /*1de0*/  MOV R4, R13 ;  /* 0x0000000d00047202 */ /* 0x000fe40000000f00 */
[----:B------:R-:W-:Y:S02]  /*1df0*/  MOV R3, R11 ;  /* 0x0000000b00037202 */ /* 0x000fe40000000f00 */
[----:B------:R-:W-:-:S07]  /*1e00*/  MOV R22, 0x1e20 ;  /* 0x00001e2000167802 */ /* 0x000fce0000000f00 */
[----:B-12---:R-:W-:Y:S05]  /*1e10*/  CALL.REL.NOINC `($__internal_0_$__cuda_sm3x_div_rn_noftz_f32_slowpath) ;  /* 0x0000001000787944 */ /* 0x006fea0003c00000 */
[----:B------:R-:W-:-:S07]  /*1e20*/  MOV R7, R3 ;  /* 0x0000000300077202 */ /* 0x000fce0000000f00 */
.L_x_28:
[----:B------:R-:W0:Y:S01]  /*1e30*/  LDS R10, [R6+0x8] ;  /* 0x00000800060a7984 */ /* 0x000e220000000800 */
[----:B------:R-:W3:Y:S03]  /*1e40*/  MUFU.RCP R0, R11 ;  /* 0x0000000b00007308 */ /* 0x000ee60000001000 */
[----:B------:R4:W-:Y:S01]  /*1e50*/  STS [R6+0x4], R7 ;  /* 0x0000040706007388 */ /* 0x0009e20000000800 */
        /* <DEDUP_REMOVED lines=11> */
.L_x_29:
        /* <DEDUP_REMOVED lines=15> */
.L_x_30:
[----:B------:R3:W-:Y:S01]  /*2000*/  STS [R6+0xc], R7 ;  /* 0x00000c0706007388 */ /* 0x0007e20000000800 */
[----:B------:R-:W-:-:S07]  /*2010*/  IADD3 R8, PT, PT, R8, 0x4, RZ ;  /* 0x0000000408087810 */ /* 0x000fce0007ffe0ff */
.L_x_26:
[----:B------:R-:W-:-:S13]  /*2020*/  ISETP.NE.AND P0, PT, R5, RZ, PT ;  /* 0x000000ff0500720c */ /* 0x000fda0003f05270 */
[----:B------:R-:W-:Y:S05]  /*2030*/  @!P0 BRA `(.L_x_4) ;  /* 0x0000000000ec8947 */ /* 0x000fea0003800000 */
[----:B------:R-:W-:-:S13]  /*2040*/  ISETP.NE.AND P0, PT, R5, 0x1, PT ;  /* 0x000000010500780c */ /* 0x000fda0003f05270 */
[----:B------:R-:W-:Y:S05]  /*2050*/  @!P0 BRA `(.L_x_31) ;  /* 0x00000000008c8947 */ /* 0x000fea0003800000 */
[----:B------:R-:W5:Y:S01]  /*2060*/  S2UR UR5, SR_CgaCtaId ;  /* 0x00000000000579c3 */ /* 0x000f620000008800 */
[----:B------:R-:W-:Y:S01]  /*2070*/  UMOV UR4, 0x400 ;  /* 0x0000040000047882 */ /* 0x000fe20000000000 */
[----:B------:R-:W0:Y:S02]  /*2080*/  MUFU.RCP R0, R11 ;  /* 0x0000000b00007308 */ /* 0x000e240000001000 */
[----:B0-----:R-:W-:-:S04]  /*2090*/  FFMA R3, R0, -R11, 1 ;  /* 0x3f80000000037423 */ /* 0x001fc8000000080b */
[----:B------:R-:W-:Y:S01]  /*20a0*/  FFMA R0, R0, R3, R0 ;  /* 0x0000000300007223 */ /* 0x000fe20000000000 */
[----:B-----5:R-:W-:-:S06]  /*20b0*/  ULEA UR4, UR5, UR4, 0x18 ;  /* 0x0000000405047291 */ /* 0x020fcc000f8ec0ff */
[----:B------:R-:W-:-:S05]  /*20c0*/  LEA R5, R8, UR4, 0x2 ;  /* 0x0000000408057c11 */ /* 0x000fca000f8e10ff */
[----:B---3--:R-:W0:Y:S02]  /*20d0*/  LDS R6, [R5] ;  /* 0x0000000005067984 */ /* 0x008e240000000800 */
[----:B0-----:R-:W0:Y:S01]  /*20e0*/  FCHK P0, R6, R11 ;  /* 0x0000000b06007302 */ /* 0x001e220000000000 */
[----:B------:R-:W-:-:S04]  /*20f0*/  FFMA R3, R0, R6, RZ ;  /* 0x0000000600037223 */ /* 0x000fc800000000ff */
[----:B----4-:R-:W-:-:S04]  /*2100*/  FFMA R4, R3, -R11, R6 ;  /* 0x8000000b03047223 */ /* 0x010fc80000000006 */
[----:B------:R-:W-:Y:S01]  /*2110*/  FFMA R4, R0, R4, R3 ;  /* 0x0000000400047223 */ /* 0x000fe20000000003 */
[----:B0-----:R-:W-:Y:S06]  /*2120*/  @!P0 BRA `(.L_x_32) ;  /* 0x0000000000148947 */ /* 0x001fec0003800000 */
[----:B------:R-:W-:Y:S02]  /*2130*/  MOV R4, R6 ;  /* 0x0000000600047202 */ /* 0x000fe40000000f00 */
[----:B------:R-:W-:Y:S02]  /*2140*/  MOV R3, R11 ;  /* 0x0000000b00037202 */ /* 0x000fe40000000f00 */
[----:B------:R-:W-:-:S07]  /*2150*/  MOV R22, 0x2170 ;  /* 0x0000217000167802 */ /* 0x000fce0000000f00 */
[----:B-12---:R-:W-:Y:S05]  /*2160*/  CALL.REL.NOINC `($__internal_0_$__cuda_sm3x_div_rn_noftz_f32_slowpath) ;  /* 0x0000000c00a47944 */ /* 0x006fea0003c00000 */
[----:B------:R-:W-:-:S07]  /*2170*/  MOV R4, R3 ;  /* 0x0000000300047202 */ /* 0x000fce0000000f00 */
.L_x_32:
[----:B------:R-:W0:Y:S01]  /*2180*/  LDS R10, [R5+0x4] ;  /* 0x00000400050a7984 */ /* 0x000e220000000800 */
[----:B------:R-:W3:Y:S03]  /*2190*/  MUFU.RCP R0, R11 ;  /* 0x0000000b00007308 */ /* 0x000ee60000001000 */
[----:B------:R4:W-:Y:S01]  /*21a0*/  STS [R5], R4 ;  /* 0x0000000405007388 */ /* 0x0009e20000000800 */
        /* <DEDUP_REMOVED lines=12> */
.L_x_33:
[----:B------:R0:W-:Y:S01]  /*2270*/  STS [R5+0x4], R0 ;  /* 0x0000040005007388 */ /* 0x0001e20000000800 */
[----:B------:R-:W-:-:S07]  /*2280*/  IADD3 R8, PT, PT, R8, 0x2, RZ ;  /* 0x0000000208087810 */ /* 0x000fce0007ffe0ff */
.L_x_31:
[----:B------:R-:W5:Y:S02]  /*2290*/  LDCU UR4, c[0x0][0x3a0] ;  /* 0x00007400ff0477ac */ /* 0x000f640008000800 */
[----:B-----5:R-:W-:-:S04]  /*22a0*/  ULOP3.LUT UR4, UR4, 0x1, URZ, 0xc0, !UPT ;  /* 0x0000000104047892 */ /* 0x020fc8000f8ec0ff */
[----:B------:R-:W-:-:S09]  /*22b0*/  UISETP.NE.U32.AND UP0, UPT, UR4, 0x1, UPT ;  /* 0x000000010400788c */ /* 0x000fd2000bf05070 */
[----:B------:R-:W-:Y:S05]  /*22c0*/  BRA.U UP0, `(.L_x_4) ;  /* 0x0000000100487547 */ /* 0x000fea000b800000 */
[----:B------:R-:W5:Y:S01]  /*22d0*/  S2UR UR5, SR_CgaCtaId ;  /* 0x00000000000579c3 */ /* 0x000f620000008800 */
[----:B------:R-:W-:Y:S01]  /*22e0*/  UMOV UR4, 0x400 ;  /* 0x0000040000047882 */ /* 0x000fe20000000000 */
[----:B0-----:R-:W0:Y:S02]  /*22f0*/  MUFU.RCP R0, R11 ;  /* 0x0000000b00007308 */ /* 0x001e240000001000 */
        /* <DEDUP_REMOVED lines=14> */
.L_x_34:
[----:B------:R0:W-:Y:S02]  /*23e0*/  STS [R8], R3 ;  /* 0x0000000308007388 */ /* 0x0001e40000000800 */
.L_x_4:
[----:B-1----:R-:W-:Y:S05]  /*23f0*/  BSYNC.RECONVERGENT B0 ;  /* 0x0000000000007941 */ /* 0x002fea0003800200 */
.L_x_3:
[----:B------:R-:W1:Y:S01]  /*2400*/  LDCU UR5, c[0x0][0x3a0] ;  /* 0x00007400ff0577ac */ /* 0x000e620008000800 */
[----:B0-----:R-:W0:Y:S01]  /*2410*/  S2R R0, SR_TID.X ;  /* 0x0000000000007919 */ /* 0x001e220000002100 */
[----:B------:R-:W-:Y:S01]  /*2420*/  HFMA2 R23, -RZ, RZ, 0, 0 ;  /* 0x00000000ff177431 */ /* 0x000fe200000001ff */
[----:B-1----:R-:W-:Y:S01]  /*2430*/  UISETP.GE.AND UP0, UPT, UR5, 0x1, UPT ;  /* 0x000000010500788c */ /* 0x002fe2000bf06270 */
[----:B------:R-:W-:Y:S08]  /*2440*/  BAR.SYNC.DEFER_BLOCKING 0x0 ;  /* 0x0000000000007b1d */ /* 0x000ff00000010000 */
[----:B------:R-:W-:Y:S05]  /*2450*/  BRA.U !UP0, `(.L_x_35) ;  /* 0x0000000908d07547 */ /* 0x000fea000b800000 */
[----:B------:R-:W-:Y:S01]  /*2460*/  UISETP.GE.U32.AND UP1, UPT, UR5, 0x10, UPT ;  /* 0x000000100500788c */ /* 0x000fe2000bf26070 */
[----:B0-2---:R-:W-:Y:S01]  /*2470*/  LEA R8, R9, R0, 0x5 ;  /* 0x0000000009087211 */ /* 0x005fe200078e28ff */
[----:B------:R-:W-:Y:S01]  /*2480*/  ULOP3.LUT UR7, UR5, 0xf, URZ, 0xc0, !UPT ;  /* 0x0000000f05077892 */ /* 0x000fe2000f8ec0ff */
[----:B------:R-:W-:Y:S02]  /*2490*/  MOV R23, RZ ;  /* 0x000000ff00177202 */ /* 0x000fe40000000f00 */
[----:B------:R-:W-:Y:S01]  /*24a0*/  MOV R27, RZ ;  /* 0x000000ff001b7202 */ /* 0x000fe20000000f00 */
[----:B------:R-:W-:-:S03]  /*24b0*/  UISETP.NE.AND UP0, UPT, UR7, URZ, UPT ;  /* 0x000000ff0700728c */ /* 0x000fc6000bf05270 */
[----:B------:R-:W-:Y:S08]  /*24c0*/  BRA.U !UP1, `(.L_x_36) ;  /* 0x0000000509487547 */ /* 0x000ff0000b800000 */
[----:B------:R-:W0:Y:S01]  /*24d0*/  S2UR UR6, SR_CgaCtaId ;  /* 0x00000000000679c3 */ /* 0x000e220000008800 */
[----:B------:R-:W-:Y:S01]  /*24e0*/  ULOP3.LUT UR10, UR5, 0x7ffffff0, URZ, 0xc0, !UPT ;  /* 0x7ffffff0050a7892 */ /* 0x000fe2000f8ec0ff */
[----:B------:R-:W-:Y:S01]  /*24f0*/  IADD3 R3, PT, PT, R8, 0x800, RZ ;  /* 0x0000080008037810 */ /* 0x000fe20007ffe0ff */
[----:B------:R-:W-:Y:S01]  /*2500*/  UMOV UR4, 0x400 ;  /* 0x0000040000047882 */ /* 0x000fe20000000000 */
[----:B------:R-:W-:-:S03]  /*2510*/  MOV R23, RZ ;  /* 0x000000ff00177202 */ /* 0x000fc60000000f00 */
[----:B------:R-:W-:Y:S01]  /*2520*/  MOV R27, UR10 ;  /* 0x0000000a001b7c02 */ /* 0x000fe20008000f00 */
[----:B0-----:R-:W-:Y:S02]  /*2530*/  ULEA UR4, UR6, UR4, 0x18 ;  /* 0x0000000406047291 */ /* 0x001fe4000f8ec0ff */
[----:B------:R-:W-:Y:S02]  /*2540*/  UIADD3 UR6, UPT, UPT, -UR10, URZ, URZ ;  /* 0x000000ff0a067290 */ /* 0x000fe4000fffe1ff */
[----:B------:R-:W-:-:S12]  /*2550*/  UIADD3 UR4, UPT, UPT, UR4, 0x20, URZ ;  /* 0x0000002004047890 */ /* 0x000fd8000fffe0ff */
.L_x_37:
[----:B----4-:R-:W0:Y:S01]  /*2560*/  LDC.64 R4, c[0x0][0x390] ;  /* 0x0000e400ff047b82 */ /* 0x010e220000000a00 */
[C---:B---3--:R-:W-:Y:S02]  /*2570*/  IADD3 R7, PT, PT, R3.reuse, -0x800, RZ ;  /* 0xfffff80003077810 */ /* 0x048fe40007ffe0ff */
[C---:B------:R-:W-:Y:S02]  /*2580*/  IADD3 R11, PT, PT, R3.reuse, -0x700, RZ ;  /* 0xfffff900030b7810 */ /* 0x040fe40007ffe0ff */
[C---:B------:R-:W-:Y:S02]  /*2590*/  IADD3 R13, PT, PT, R3.reuse, -0x600, RZ ;  /* 0xfffffa00030d7810 */ /* 0x040fe40007ffe0ff */
[C---:B------:R-:W-:Y:S02]  /*25a0*/  IADD3 R15, PT, PT, R3.reuse, -0x500, RZ ;  /* 0xfffffb00030f7810 */ /* 0x040fe40007ffe0ff */
[----:B------:R-:W-:Y:S01]  /*25b0*/  IADD3 R17, PT, PT, R3, -0x400, RZ ;  /* 0xfffffc0003117810 */ /* 0x000fe20007ffe0ff */
[----:B0-----:R-:W-:-:S04]  /*25c0*/  IMAD.WIDE.U32 R6, R7, 0x4, R4 ;  /* 0x0000000407067825 */ /* 0x001fc800078e0004 */
[--C-:B------:R-:W-:Y:S01]  /*25d0*/  IMAD.WIDE.U32 R10, R11, 0x4, R4.reuse ;  /* 0x000000040b0a7825 */ /* 0x100fe200078e0004 */
[----:B------:R0:W2:Y:S03]  /*25e0*/  LDG.E.CONSTANT R22, desc[UR8][R6.64] ;  /* 0x0000000806167981 */ /* 0x0000a6000c1e9900 */
[--C-:B------:R-:W-:Y:S01]  /*25f0*/  IMAD.WIDE.U32 R12, R13, 0x4, R4.reuse ;  /* 0x000000040d0c7825 */ /* 0x100fe200078e0004 */
[----:B------:R1:W3:Y:S03]  /*2600*/  LDG.E.CONSTANT R20, desc[UR8][R10.64] ;  /* 0x000000080a147981 */ /* 0x0002e6000c1e9900 */
[----:B------:R-:W-:Y:S01]  /*2610*/  IMAD.WIDE.U32 R14, R15, 0x4, R4 ;  /* 0x000000040f0e7825 */ /* 0x000fe200078e0004 */
[----:B------:R4:W5:Y:S01]  /*2620*/  LDG.E.CONSTANT R21, desc[UR8][R12.64] ;  /* 0x000000080c157981 */ /* 0x000962000c1e9900 */
[----:B------:R-:W-:-:S02]  /*2630*/  IADD3 R19, PT, PT, R3, -0x300, RZ ;  /* 0xfffffd0003137810 */ /* 0x000fc40007ffe0ff */
[--C-:B------:R-:W-:Y:S01]  /*2640*/  IMAD.WIDE.U32 R16, R17, 0x4, R4.reuse ;  /* 0x0000000411107825 */ /* 0x100fe200078e0004 */
[----:B------:R4:W5:Y:S01]  /*2650*/  LDG.E.CONSTANT R30, desc[UR8][R14.64] ;  /* 0x000000080e1e7981 */ /* 0x000962000c1e9900 */
[----:B------:R-:W-:Y:S02]  /*2660*/  IADD3 R25, PT, PT, R3, -0x200, RZ ;  /* 0xfffffe0003197810 */ /* 0x000fe40007ffe0ff */
[--C-:B------:R-:W-:Y:S01]  /*2670*/  IMAD.WIDE.U32 R18, R19, 0x4, R4.reuse ;  /* 0x0000000413127825 */ /* 0x100fe200078e0004 */
[----:B------:R4:W5:Y:S01]  /*2680*/  LDG.E.CONSTANT R31, desc[UR8][R16.64] ;  /* 0x00000008101f7981 */ /* 0x000962000c1e9900 */
[----:B0-----:R-:W-:Y:S02]  /*2690*/  IADD3 R7, PT, PT, R3, -0x100, RZ ;  /* 0xffffff0003077810 */ /* 0x001fe40007ffe0ff */
[--C-:B-1----:R-:W-:Y:S01]  /*26a0*/  IMAD.WIDE.U32 R10, R25, 0x4, R4.reuse ;  /* 0x00000004190a7825 */ /* 0x102fe200078e0004 */
[----:B------:R-:W5:Y:S03]  /*26b0*/  LDG.E.CONSTANT R26, desc[UR8][R18.64] ;  /* 0x00000008121a7981 */ /* 0x000f66000c1e9900 */
[----:B------:R-:W-:Y:S01]  /*26c0*/  IMAD.WIDE.U32 R24, R7, 0x4, R4 ;  /* 0x0000000407187825 */ /* 0x000fe200078e0004 */
[----:B------:R0:W5:Y:S01]  /*26d0*/  LDG.E.CONSTANT R29, desc[UR8][R10.64] ;  /* 0x000000080a1d7981 */ /* 0x000162000c1e9900 */
[----:B------:R-:W-:-:S02]  /*26e0*/  IADD3 R7, PT, PT, R3, 0x100, RZ ;  /* 0x0000010003077810 */ /* 0x000fc40007ffe0ff */
[C-C-:B------:R-:W-:Y:S01]  /*26f0*/  IMAD.WIDE.U32 R36, R3.reuse, 0x4, R4.reuse ;  /* 0x0000000403247825 */ /* 0x140fe200078e0004 */
[----:B------:R1:W5:Y:S01]  /*2700*/  LDG.E.CONSTANT R28, desc[UR8][R24.64] ;  /* 0x00000008181c7981 */ /* 0x000362000c1e9900 */
[----:B----4-:R-:W-:Y:S02]  /*2710*/  IADD3 R13, PT, PT, R3, 0x200, RZ ;  /* 0x00000200030d7810 */ /* 0x010fe40007ffe0ff */
[--C-:B------:R-:W-:Y:S01]  /*2720*/  IMAD.WIDE.U32 R14, R7, 0x4, R4.reuse ;  /* 0x00000004070e7825 */ /* 0x100fe200078e0004 */
[----:B------:R4:W5:Y:S01]  /*2730*/  LDG.E.CONSTANT R35, desc[UR8][R36.64] ;  /* 0x0000000824237981 */ /* 0x000962000c1e9900 */
[----:B------:R-:W-:Y:S02]  /*2740*/  IADD3 R17, PT, PT, R3, 0x300, RZ ;  /* 0x0000030003117810 */ /* 0x000fe40007ffe0ff */
[----:B------:R-:W-:Y:S01]  /*2750*/  IMAD.WIDE.U32 R6, R13, 0x4, R4 ;  /* 0x000000040d067825 */ /* 0x000fe200078e0004 */
[----:B------:R-:W5:Y:S01]  /*2760*/  LDG.E.CONSTANT R32, desc[UR8][R14.64] ;  /* 0x000000080e207981 */ /* 0x000f62000c1e9900 */
[----:B------:R-:W-:-:S02]  /*2770*/  IADD3 R39, PT, PT, R3, 0x400, RZ ;  /* 0x0000040003277810 */ /* 0x000fc40007ffe0ff */
[--C-:B------:R-:W-:Y:S01]  /*2780*/  IMAD.WIDE.U32 R12, R17, 0x4, R4.reuse ;  /* 0x00000004110c7825 */ /* 0x100fe200078e0004 */
[----:B------:R4:W5:Y:S01]  /*2790*/  LDG.E.CONSTANT R33, desc[UR8][R6.64] ;  /* 0x0000000806217981 */ /* 0x000962000c1e9900 */
[----:B0-----:R-:W-:Y:S02]  /*27a0*/  IADD3 R11, PT, PT, R3, 0x500, RZ ;  /* 0x00000500030b7810 */ /* 0x001fe40007ffe0ff */
[--C-:B------:R-:W-:Y:S01]  /*27b0*/  IMAD.WIDE.U32 R38, R39, 0x4, R4.reuse ;  /* 0x0000000427267825 */ /* 0x100fe200078e0004 */
[----:B------:R0:W5:Y:S01]  /*27c0*/  LDG.E.CONSTANT R34, desc[UR8][R12.64] ;  /* 0x000000080c227981 */ /* 0x000162000c1e9900 */
[----:B------:R-:W-:Y:S02]  /*27d0*/  IADD3 R17, PT, PT, R3, 0x600, RZ ;  /* 0x0000060003117810 */ /* 0x000fe40007ffe0ff */
[--C-:B-1----:R-:W-:Y:S01]  /*27e0*/  IMAD.WIDE.U32 R24, R11, 0x4, R4.reuse ;  /* 0x000000040b187825 */ /* 0x102fe200078e0004 */
[----:B----4-:R-:W-:Y:S01]  /*27f0*/  IADD3 R37, PT, PT, R3, 0x700, RZ ;  /* 0x0000070003257810 */ /* 0x010fe20007ffe0ff */
[----:B------:R-:W4:Y:S02]  /*2800*/  LDG.E.CONSTANT R39, desc[UR8][R38.64] ;  /* 0x0000000826277981 */ /* 0x000f24000c1e9900 */
[----:B------:R-:W-:-:S02]  /*2810*/  IMAD.WIDE.U32 R10, R17, 0x4, R4 ;  /* 0x00000004110a7825 */ /* 0x000fc400078e0004 */
[----:B------:R-:W4:Y:S02]  /*2820*/  LDG.E.CONSTANT R24, desc[UR8][R24.64] ;  /* 0x0000000818187981 */ /* 0x000f24000c1e9900 */
[----:B------:R-:W-:Y:S02]  /*2830*/  IMAD.WIDE.U32 R36, R37, 0x4, R4 ;  /* 0x0000000425247825 */ /* 0x000fe400078e0004 */
[----:B------:R-:W4:Y:S04]  /*2840*/  LDG.E.CONSTANT R11, desc[UR8][R10.64] ;  /* 0x000000080a0b7981 */ /* 0x000f28000c1e9900 */
[----:B------:R-:W4:Y:S01]  /*2850*/  LDG.E.CONSTANT R36, desc[UR8][R36.64] ;  /* 0x0000000824247981 */ /* 0x000f22000c1e9900 */
[----:B------:R-:W-:Y:S01]  /*2860*/  UIADD3 UR6, UPT, UPT, UR6, 0x10, URZ ;  /* 0x0000001006067890 */ /* 0x000fe2000fffe0ff */
[----:B------:R-:W-:-:S02]  /*2870*/  IADD3 R3, PT, PT, R3, 0x1000, RZ ;  /* 0x0000100003037810 */ /* 0x000fc40007ffe0ff */
[----:B------:R-:W2:Y:S01]  /*2880*/  LDS.128 R4, [UR4+-0x20] ;  /* 0xffffe004ff047984 */ /* 0x000ea20008000c00 */
[----:B------:R-:W-:-:S03]  /*2890*/  UISETP.NE.AND UP1, UPT, UR6, URZ, UPT ;  /* 0x000000ff0600728c */ /* 0x000fc6000bf25270 */
[----:B0-----:R-:W0:Y:S04]  /*28a0*/  LDS.128 R12, [UR4+-0x10] ;  /* 0xfffff004ff0c7984 */ /* 0x001e280008000c00 */
[----:B------:R-:W1:Y:S01]  /*28b0*/  LDS.128 R16, [UR4] ;  /* 0x00000004ff107984 */ /* 0x000e620008000c00 */
[----:B--2---:R-:W-:-:S04]  /*28c0*/  FFMA R4, R22, R4, R23 ;  /* 0x0000000416047223 */ /* 0x004fc80000000017 */
[----:B---3--:R-:W-:-:S04]  /*28d0*/  FFMA R5, R5, R20, R4 ;  /* 0x0000001405057223 */ /* 0x008fc80000000004 */
[----:B-----5:R-:W-:Y:S02]  /*28e0*/  FFMA R6, R6, R21, R5 ;  /* 0x0000001506067223 */ /* 0x020fe40000000005 */
[----:B------:R-:W4:Y:S01]  /*28f0*/  LDS.128 R20, [UR4+0x10] ;  /* 0x00001004ff147984 */ /* 0x000f220008000c00 */
[----:B------:R-:W-:Y:S01]  /*2900*/  UIADD3 UR4, UPT, UPT, UR4, 0x40, URZ ;  /* 0x0000004004047890 */ /* 0x000fe2000fffe0ff */
[----:B------:R-:W-:-:S04]  /*2910*/  FFMA R6, R7, R30, R6 ;  /* 0x0000001e07067223 */ /* 0x000fc80000000006 */
[----:B0-----:R-:W-:-:S04]  /*2920*/  FFMA R6, R31, R12, R6 ;  /* 0x0000000c1f067223 */ /* 0x001fc80000000006 */
[----:B------:R-:W-:-:S04]  /*2930*/  FFMA R13, R13, R26, R6 ;  /* 0x0000001a0d0d7223 */ /* 0x000fc80000000006 */
[----:B------:R-:W-:-:S04]  /*2940*/  FFMA R14, R14, R29, R13 ;  /* 0x0000001d0e0e7223 */ /* 0x000fc8000000000d */
[----:B------:R-:W-:-:S04]  /*2950*/  FFMA R14, R15, R28, R14 ;  /* 0x0000001c0f0e7223 */ /* 0x000fc8000000000e */
[----:B-1----:R-:W-:-:S04]  /*2960*/  FFMA R14, R35, R16, R14 ;  /* 0x00000010230e7223 */ /* 0x002fc8000000000e */
[----:B------:R-:W-:-:S04]  /*2970*/  FFMA R17, R17, R32, R14 ;  /* 0x0000002011117223 */ /* 0x000fc8000000000e */
[----:B------:R-:W-:-:S04]  /*2980*/  FFMA R18, R18, R33, R17 ;  /* 0x0000002112127223 */ /* 0x000fc80000000011 */
[----:B------:R-:W-:-:S04]  /*2990*/  FFMA R18, R19, R34, R18 ;  /* 0x0000002213127223 */ /* 0x000fc80000000012 */
[----:B----4-:R-:W-:-:S04]  /*29a0*/  FFMA R18, R39, R20, R18 ;  /* 0x0000001427127223 */ /* 0x010fc80000000012 */
[----:B------:R-:W-:-:S04]  /*29b0*/  FFMA R21, R21, R24, R18 ;  /* 0x0000001815157223 */ /* 0x000fc80000000012 */
[----:B------:R-:W-:-:S04]  /*29c0*/  FFMA R22, R22, R11, R21 ;  /* 0x0000000b16167223 */ /* 0x000fc80000000015 */
[----:B------:R-:W-:Y:S01]  /*29d0*/  FFMA R23, R23, R36, R22 ;  /* 0x0000002417177223 */ /* 0x000fe20000000016 */
[----:B------:R-:W-:Y:S06]  /*29e0*/  BRA.U UP1, `(.L_x_37) ;  /* 0xfffffff901dc7547 */ /* 0x000fec000b83ffff */
.L_x_36:
[----:B------:R-:W-:Y:S05]  /*29f0*/  BRA.U !UP0, `(.L_x_35) ;  /* 0x0000000508687547 */ /* 0x000fea000b800000 */
[----:B------:R-:W-:Y:S02]  /*2a00*/  UISETP.GE.U32.AND UP0, UPT, UR7, 0x8, UPT ;  /* 0x000000080700788c */ /* 0x000fe4000bf06070 */
[----:B------:R-:W-:-:S04]  /*2a10*/  ULOP3.LUT UR6, UR5, 0x7, URZ, 0xc0, !UPT ;  /* 0x0000000705067892 */ /* 0x000fc8000f8ec0ff */
[----:B------:R-:W-:-:S03]  /*2a20*/  UISETP.NE.AND UP1, UPT, UR6, URZ, UPT ;  /* 0x000000ff0600728c */ /* 0x000fc6000bf25270 */
[----:B------:R-:W-:Y:S08]  /*2a30*/  BRA.U !UP0, `(.L_x_38) ;  /* 0x0000000108a07547 */ /* 0x000ff0000b800000 */
[----:B----4-:R-:W0:Y:S01]  /*2a40*/  LDC.64 R4, c[0x0][0x390] ;  /* 0x0000e400ff047b82 */ /* 0x010e220000000a00 */
[----:B------:R-:W-:-:S04]  /*2a50*/  LEA R3, R27, R8, 0x8 ;  /* 0x000000081b037211 */ /* 0x000fc800078e40ff */
[C---:B------:R-:W-:Y:S02]  /*2a60*/  IADD3 R17, PT, PT, R3.reuse, 0x100, RZ ;  /* 0x0000010003117810 */ /* 0x040fe40007ffe0ff */
[C---:B---3--:R-:W-:Y:S02]  /*2a70*/  IADD3 R7, PT, PT, R3.reuse, 0x200, RZ ;  /* 0x0000020003077810 */ /* 0x048fe40007ffe0ff */
[C---:B------:R-:W-:Y:S02]  /*2a80*/  IADD3 R13, PT, PT, R3.reuse, 0x300, RZ ;  /* 0x00000300030d7810 */ /* 0x040fe40007ffe0ff */
[C---:B------:R-:W-:Y:S01]  /*2a90*/  IADD3 R15, PT, PT, R3.reuse, 0x400, RZ ;  /* 0x00000400030f7810 */ /* 0x040fe20007ffe0ff */
[----:B0-----:R-:W-:-:S04]  /*2aa0*/  IMAD.WIDE.U32 R10, R3, 0x4, R4 ;  /* 0x00000004030a7825 */ /* 0x001fc800078e0004 */
[--C-:B------:R-:W-:Y:S02]  /*2ab0*/  IMAD.WIDE.U32 R16, R17, 0x4, R4.reuse ;  /* 0x0000000411107825 */ /* 0x100fe400078e0004 */
[----:B------:R-:W2:Y:S02]  /*2ac0*/  LDG.E.CONSTANT R10, desc[UR8][R10.64] ;  /* 0x000000080a0a7981 */ /* 0x000ea4000c1e9900 */
[--C-:B------:R-:W-:Y:S02]  /*2ad0*/  IMAD.WIDE.U32 R6, R7, 0x4, R4.reuse ;  /* 0x0000000407067825 */ /* 0x100fe400078e0004 */
[----:B------:R-:W3:Y:S02]  /*2ae0*/  LDG.E.CONSTANT R16, desc[UR8][R16.64] ;  /* 0x0000000810107981 */ /* 0x000ee4000c1e9900 */
[--C-:B------:R-:W-:Y:S01]  /*2af0*/  IMAD.WIDE.U32 R12, R13, 0x4, R4.reuse ;  /* 0x000000040d0c7825 */ /* 0x100fe200078e0004 */
[----:B------:R-:W-:Y:S01]  /*2b00*/  IADD3 R19, PT, PT, R3, 0x500, RZ ;  /* 0x0000050003137810 */ /* 0x000fe20007ffe0ff */
[----:B------:R0:W4:Y:S02]  /*2b10*/  LDG.E.CONSTANT R22, desc[UR8][R6.64] ;  /* 0x0000000806167981 */ /* 0x000124000c1e9900 */
[--C-:B------:R-:W-:Y:S01]  /*2b20*/  IMAD.WIDE.U32 R14, R15, 0x4, R4.reuse ;  /* 0x000000040f0e7825 */ /* 0x100fe200078e0004 */
[----:B------:R-:W-:Y:S01]  /*2b30*/  IADD3 R21, PT, PT, R3, 0x600, RZ ;  /* 0x0000060003157810 */ /* 0x000fe20007ffe0ff */
[----:B------:R-:W5:Y:S02]  /*2b40*/  LDG.E.CONSTANT R29, desc[UR8][R12.64] ;  /* 0x000000080c1d7981 */ /* 0x000f64000c1e9900 */
[--C-:B------:R-:W-:Y:S01]  /*2b50*/  IMAD.WIDE.U32 R18, R19, 0x4, R4.reuse ;  /* 0x0000000413127825 */ /* 0x100fe200078e0004 */
[----:B------:R-:W-:Y:S01]  /*2b60*/  IADD3 R25, PT, PT, R3, 0x700, RZ ;  /* 0x0000070003197810 */ /* 0x000fe20007ffe0ff */
[----:B------:R1:W5:Y:S02]  /*2b70*/  LDG.E.CONSTANT R26, desc[UR8][R14.64] ;  /* 0x000000080e1a7981 */ /* 0x000364000c1e9900 */
[----:B------:R-:W-:-:S02]  /*2b80*/  IMAD.WIDE.U32 R20, R21, 0x4, R4 ;  /* 0x0000000415147825 */ /* 0x000fc400078e0004 */
[----:B------:R-:W5:Y:S02]  /*2b90*/  LDG.E.CONSTANT R19, desc[UR8][R18.64] ;  /* 0x0000000812137981 */ /* 0x000f64000c1e9900 */
[----:B------:R-:W-:Y:S02]  /*2ba0*/  IMAD.WIDE.U32 R24, R25, 0x4, R4 ;  /* 0x0000000419187825 */ /* 0x000fe400078e0004 */
[----:B------:R-:W5:Y:S04]  /*2bb0*/  LDG.E.CONSTANT R20, desc[UR8][R20.64] ;  /* 0x0000000814147981 */ /* 0x000f68000c1e9900 */
[----:B------:R-:W5:Y:S01]  /*2bc0*/  LDG.E.CONSTANT R25, desc[UR8][R24.64] ;  /* 0x0000000818197981 */ /* 0x000f62000c1e9900 */
[----:B------:R-:W-:Y:S01]  /*2bd0*/  MOV R3, 0x400 ;  /* 0x0000040000037802 */ /* 0x000fe20000000f00 */
[----:B------:R-:W0:Y:S03]  /*2be0*/  S2R R4, SR_CgaCtaId ;  /* 0x0000000000047919 */ /* 0x000e260000008800 */
[----:B0-----:R-:W-:-:S04]  /*2bf0*/  LEA R4, R4, R3, 0x18 ;  /* 0x0000000304047211 */ /* 0x001fc800078ec0ff */
[C---:B------:R-:W-:Y:S02]  /*2c00*/  LEA R3, R27.reuse, R4, 0x2 ;  /* 0x000000041b037211 */ /* 0x040fe400078e10ff */
[----:B------:R-:W-:-:S03]  /*2c10*/  IADD3 R27, PT, PT, R27, 0x8, RZ ;  /* 0x000000081b1b7810 */ /* 0x000fc60007ffe0ff */
[----:B------:R-:W2:Y:S04]  /*2c20*/  LDS.128 R4, [R3] ;  /* 0x0000000003047984 */ /* 0x000ea80000000c00 */
[----:B-1----:R-:W0:Y:S01]  /*2c30*/  LDS.128 R12, [R3+0x10] ;  /* 0x00001000030c7984 */ /* 0x002e220000000c00 */
[----:B--2---:R-:W-:-:S04]  /*2c40*/  FFMA R23, R10, R4, R23 ;  /* 0x000000040a177223 */ /* 0x004fc80000000017 */
[----:B---3--:R-:W-:-:S04]  /*2c50*/  FFMA R5, R16, R5, R23 ;  /* 0x0000000510057223 */ /* 0x008fc80000000017 */
[----:B----4-:R-:W-:-:S04]  /*2c60*/  FFMA R6, R22, R6, R5 ;  /* 0x0000000616067223 */ /* 0x010fc80000000005 */
[----:B-----5:R-:W-:-:S04]  /*2c70*/  FFMA R7, R29, R7, R6 ;  /* 0x000000071d077223 */ /* 0x020fc80000000006 */
[----:B0-----:R-:W-:-:S04]  /*2c80*/  FFMA R12, R26, R12, R7 ;  /* 0x0000000c1a0c7223 */ /* 0x001fc80000000007 */
[----:B------:R-:W-:-:S04]  /*2c90*/  FFMA R13, R19, R13, R12 ;  /* 0x0000000d130d7223 */ /* 0x000fc8000000000c */
[----:B------:R-:W-:-:S04]  /*2ca0*/  FFMA R14, R20, R14, R13 ;  /* 0x0000000e140e7223 */ /* 0x000fc8000000000d */
[----:B------:R-:W-:-:S07]  /*2cb0*/  FFMA R23, R25, R15, R14 ;  /* 0x0000000f19177223 */ /* 0x000fce000000000e */
.L_x_38:
[----:B------:R-:W-:Y:S05]  /*2cc0*/  BRA.U !UP1, `(.L_x_35) ;  /* 0x0000000109b47547 */ /* 0x000fea000b800000 */
[----:B------:R-:W-:Y:S02]  /*2cd0*/  UISETP.GE.U32.AND UP0, UPT, UR6, 0x4, UPT ;  /* 0x000000040600788c */ /* 0x000fe4000bf06070 */
[----:B------:R-:W-:-:S04]  /*2ce0*/  ULOP3.LUT UR4, UR5, 0x3, URZ, 0xc0, !UPT ;  /* 0x0000000305047892 */ /* 0x000fc8000f8ec0ff */
[----:B------:R-:W-:-:S03]  /*2cf0*/  UISETP.NE.AND UP1, UPT, UR4, URZ, UPT ;  /* 0x000000ff0400728c */ /* 0x000fc6000bf25270 */
[----:B------:R-:W-:Y:S08]  /*2d00*/  BRA.U !UP0, `(.L_x_39) ;  /* 0x00000001085c7547 */ /* 0x000ff0000b800000 */
[----:B----4-:R-:W3:Y:S01]  /*2d10*/  LDC.64 R4, c[0x0][0x390] ;  /* 0x0000e400ff047b82 */ /* 0x010ee20000000a00 */
[----:B------:R-:W-:-:S04]  /*2d20*/  LEA R3, R27, R8, 0x8 ;  /* 0x000000081b037211 */ /* 0x000fc800078e40ff */
[C---:B------:R-:W-:Y:S02]  /*2d30*/  IADD3 R11, PT, PT, R3.reuse, 0x100, RZ ;  /* 0x00000100030b7810 */ /* 0x040fe40007ffe0ff */
[C---:B------:R-:W-:Y:S02]  /*2d40*/  IADD3 R13, PT, PT, R3.reuse, 0x200, RZ ;  /* 0x00000200030d7810 */ /* 0x040fe40007ffe0ff */
[C---:B------:R-:W-:Y:S01]  /*2d50*/  IADD3 R15, PT, PT, R3.reuse, 0x300, RZ ;  /* 0x00000300030f7810 */ /* 0x040fe20007ffe0ff */
[----:B---3--:R-:W-:-:S04]  /*2d60*/  IMAD.WIDE.U32 R6, R3, 0x4, R4 ;  /* 0x0000000403067825 */ /* 0x008fc800078e0004 */
[--C-:B------:R-:W-:Y:S01]  /*2d70*/  IMAD.WIDE.U32 R10, R11, 0x4, R4.reuse ;  /* 0x000000040b0a7825 */ /* 0x100fe200078e0004 */
[----:B------:R0:W2:Y:S03]  /*2d80*/  LDG.E.CONSTANT R8, desc[UR8][R6.64] ;  /* 0x0000000806087981 */ /* 0x0000a6000c1e9900 */
[--C-:B------:R-:W-:Y:S02]  /*2d90*/  IMAD.WIDE.U32 R12, R13, 0x4, R4.reuse ;  /* 0x000000040d0c7825 */ /* 0x100fe400078e0004 */
[----:B------:R-:W3:Y:S02]  /*2da0*/  LDG.E.CONSTANT R11, desc[UR8][R10.64] ;  /* 0x000000080a0b7981 */ /* 0x000ee4000c1e9900 */
[----:B------:R-:W-:Y:S02]  /*2db0*/  IMAD.WIDE.U32 R14, R15, 0x4, R4 ;  /* 0x000000040f0e7825 */ /* 0x000fe400078e0004 */
[----:B------:R-:W4:Y:S04]  /*2dc0*/  LDG.E.CONSTANT R12, desc[UR8][R12.64] ;  /* 0x000000080c0c7981 */ /* 0x000f28000c1e9900 */
[----:B------:R-:W5:Y:S01]  /*2dd0*/  LDG.E.CONSTANT R15, desc[UR8][R14.64] ;  /* 0x000000080e0f7981 */ /* 0x000f62000c1e9900 */
[----:B------:R-:W-:Y:S01]  /*2de0*/  MOV R3, 0x400 ;  /* 0x0000040000037802 */ /* 0x000fe20000000f00 */
[----:B------:R-:W1:Y:S03]  /*2df0*/  S2R R4, SR_CgaCtaId ;  /* 0x0000000000047919 */ /* 0x000e660000008800 */
[----:B-1----:R-:W-:-:S04]  /*2e00*/  LEA R4, R4, R3, 0x18 ;  /* 0x0000000304047211 */ /* 0x002fc800078ec0ff */
[C---:B------:R-:W-:Y:S02]  /*2e10*/  LEA R4, R27.reuse, R4, 0x2 ;  /* 0x000000041b047211 */ /* 0x040fe400078e10ff */
[----:B------:R-:W-:-:S04]  /*2e20*/  IADD3 R27, PT, PT, R27, 0x4, RZ ;  /* 0x000000041b1b7810 */ /* 0x000fc80007ffe0ff */
[----:B0-----:R-:W2:Y:S02]  /*2e30*/  LDS.128 R4, [R4] ;  /* 0x0000000004047984 */ /* 0x001ea40000000c00 */
[----:B--2---:R-:W-:-:S04]  /*2e40*/  FFMA R8, R8, R4, R23 ;  /* 0x0000000408087223 */ /* 0x004fc80000000017 */
[----:B---3--:R-:W-:-:S04]  /*2e50*/  FFMA R5, R11, R5, R8 ;  /* 0x000000050b057223 */ /* 0x008fc80000000008 */
[----:B----4-:R-:W-:-:S04]  /*2e60*/  FFMA R6, R12, R6, R5 ;  /* 0x000000060c067223 */ /* 0x010fc80000000005 */
[----:B-----5:R-:W-:-:S07]  /*2e70*/  FFMA R23, R15, R7, R6 ;  /* 0x000000070f177223 */ /* 0x020fce0000000006 */
.L_x_39:
[----:B------:R-:W-:Y:S05]  /*2e80*/  BRA.U !UP1, `(.L_x_35) ;  /* 0x0000000109447547 */ /* 0x000fea000b800000 */
[----:B----4-:R-:W0:Y:S01]  /*2e90*/  S2R R4, SR_CgaCtaId ;  /* 0x0000000000047919 */ /* 0x010e220000008800 */
[----:B---3--:R-:W1:Y:S01]  /*2ea0*/  LDC.64 R6, c[0x0][0x390] ;  /* 0x0000e400ff067b82 */ /* 0x008e620000000a00 */
[----:B------:R-:W-:Y:S01]  /*2eb0*/  MOV R3, 0x400 ;  /* 0x0000040000037802 */ /* 0x000fe20000000f00 */
[----:B------:R-:W-:-:S03]  /*2ec0*/  UIADD3 UR4, UPT, UPT, -UR4, URZ, URZ ;  /* 0x000000ff04047290 */ /* 0x000fc6000fffe1ff */
[----:B0-----:R-:W-:Y:S02]  /*2ed0*/  LEA R8, R4, R3, 0x18 ;  /* 0x0000000304087211 */ /* 0x001fe400078ec0ff */
[C---:B------:R-:W-:Y:S02]  /*2ee0*/  LEA R4, R27.reuse, R0, 0x8 ;  /* 0x000000001b047211 */ /* 0x040fe400078e40ff */
[----:B------:R-:W-:Y:S02]  /*2ef0*/  LEA R27, R27, R8, 0x2 ;  /* 0x000000081b1b7211 */ /* 0x000fe400078e10ff */
[----:B------:R-:W-:-:S07]  /*2f00*/  LEA R3, R9, R4, 0x5 ;  /* 0x0000000409037211 */ /* 0x000fce00078e28ff */
.L_x_40:
[C---:B-1----:R-:W-:Y:S01]  /*2f10*/  IMAD.WIDE.U32 R4, R3.reuse, 0x4, R6 ;  /* 0x0000000403047825 */ /* 0x042fe200078e0006 */
[----:B------:R0:W1:Y:S05]  /*2f20*/  LDS R8, [R27] ;  /* 0x000000001b087984 */ /* 0x00006a0000000800 */
[----:B------:R-:W1:Y:S01]  /*2f30*/  LDG.E.CONSTANT R4, desc[UR8][R4.64] ;  /* 0x0000000804047981 */ /* 0x000e62000c1e9900 */
[----:B------:R-:W-:Y:S01]  /*2f40*/  UIADD3 UR4, UPT, UPT, UR4, 0x1, URZ ;  /* 0x0000000104047890 */ /* 0x000fe2000fffe0ff */
[----:B------:R-:W-:Y:S02]  /*2f50*/  IADD3 R3, PT, PT, R3, 0x100, RZ ;  /* 0x0000010003037810 */ /* 0x000fe40007ffe0ff */
[----:B0-----:R-:W-:Y:S01]  /*2f60*/  IADD3 R27, PT, PT, R27, 0x4, RZ ;  /* 0x000000041b1b7810 */ /* 0x001fe20007ffe0ff */
[----:B------:R-:W-:Y:S01]  /*2f70*/  UISETP.NE.AND UP0, UPT, UR4, URZ, UPT ;  /* 0x000000ff0400728c */ /* 0x000fe2000bf05270 */
[----:B-1----:R-:W-:-:S08]  /*2f80*/  FFMA R23, R4, R8, R23 ;  /* 0x0000000804177223 */ /* 0x002fd00000000017 */
[----:B------:R-:W-:Y:S05]  /*2f90*/  BRA.U UP0, `(.L_x_40) ;  /* 0xfffffffd00dc7547 */ /* 0x000fea000b83ffff */
.L_x_35:
[----:B----4-:R-:W1:Y:S01]  /*2fa0*/  LDC.64 R4, c[0x0][0x398] ;  /* 0x0000e600ff047b82 */ /* 0x010e620000000a00 */
[----:B0-2---:R-:W-:-:S04]  /*2fb0*/  LEA R3, R9, R0, 0x5 ;  /* 0x0000000009037211 */ /* 0x005fc800078e28ff */
[----:B------:R-:W-:-:S05]  /*2fc0*/  LEA R3, R2, R3, 0x8 ;  /* 0x0000000302037211 */ /* 0x000fca00078e40ff */
[----:B-1----:R-:W-:-:S05]  /*2fd0*/  IMAD.WIDE.U32 R2, R3, 0x4, R4 ;  /* 0x0000000403027825 */ /* 0x002fca00078e0004 */
[----:B------:R-:W-:Y:S01]  /*2fe0*/  STG.E desc[UR8][R2.64], R23 ;  /* 0x0000001702007986 */ /* 0x000fe2000c101908 */
[----:B------:R-:W-:Y:S05]  /*2ff0*/  EXIT ;  /* 0x000000000000794d */ /* 0x000fea0003800000 */
        .weak           $__internal_0_$__cuda_sm3x_div_rn_noftz_f32_slowpath
        .type           $__internal_0_$__cuda_sm3x_div_rn_noftz_f32_slowpath,@function
        .size           $__internal_0_$__cuda_sm3x_div_rn_noftz_f32_slowpath,(.L_x_67 - $__internal_0_$__cuda_sm3x_div_rn_noftz_f32_slowpath)
$__internal_0_$__cuda_sm3x_div_rn_noftz_f32_slowpath:
[----:B------:R-:W-:Y:S01]  /*3000*/  SHF.R.U32.HI R19, RZ, 0x17, R3 ;  /* 0x00000017ff137819 */ /* 0x000fe20000011603 */
[----:B------:R-:W-:Y:S01]  /*3010*/  BSSY.RECONVERGENT B1, `(.L_x_41) ;  /* 0x0000062000017945 */ /* 0x000fe20003800200 */
[----:B------:R-:W-:Y:S02]  /*3020*/  SHF.R.U32.HI R0, RZ, 0x17, R4 ;  /* 0x00000017ff007819 */ /* 0x000fe40000011604 */
[----:B------:R-:W-:Y:S02]  /*3030*/  LOP3.LUT R19, R19, 0xff, RZ, 0xc0, !PT ;  /* 0x000000ff13137812 */ /* 0x000fe400078ec0ff */
[----:B------:R-:W-:Y:S02]  /*3040*/  LOP3.LUT R26, R0, 0xff, RZ, 0xc0, !PT ;  /* 0x000000ff001a7812 */ /* 0x000fe400078ec0ff */
[----:B------:R-:W-:Y:S02]  /*3050*/  IADD3 R23, PT, PT, R19, -0x1, RZ ;  /* 0xffffffff13177810 */ /* 0x000fe40007ffe0ff */
[----:B------:R-:W-:-:S02]  /*3060*/  IADD3 R0, PT, PT, R26, -0x1, RZ ;  /* 0xffffffff1a007810 */ /* 0x000fc40007ffe0ff */
[----:B------:R-:W-:-:S04]  /*3070*/  ISETP.GT.U32.AND P0, PT, R23, 0xfd, PT ;  /* 0x000000fd1700780c */ /* 0x000fc80003f04070 */
[----:B------:R-:W-:-:S13]  /*3080*/  ISETP.GT.U32.OR P0, PT, R0, 0xfd, P0 ;  /* 0x000000fd0000780c */ /* 0x000fda0000704470 */
[----:B------:R-:W-:Y:S01]  /*3090*/  @!P0 MOV R15, RZ ;  /* 0x000000ff000f8202 */ /* 0x000fe20000000f00 */
[----:B------:R-:W-:Y:S06]  /*30a0*/  @!P0 BRA `(.L_x_42) ;  /* 0x00000000005c8947 */ /* 0x000fec0003800000 */
[----:B------:R-:W-:Y:S02]  /*30b0*/  FSETP.GTU.FTZ.AND P0, PT, |R4|, +INF , PT ;  /* 0x7f8000000400780b */ /* 0x000fe40003f1c200 */
[----:B------:R-:W-:-:S04]  /*30c0*/  FSETP.GTU.FTZ.AND P1, PT, |R3|, +INF , PT ;  /* 0x7f8000000300780b */ /* 0x000fc80003f3c200 */
[----:B------:R-:W-:-:S13]  /*30d0*/  PLOP3.LUT P0, PT, P0, P1, PT, 0xf8, 0x8f ;  /* 0x00000000008f781c */ /* 0x000fda0000703f70 */
[----:B------:R-:W-:Y:S05]  /*30e0*/  @P0 BRA `(.L_x_43) ;  /* 0x00000004004c0947 */ /* 0x000fea0003800000 */
[----:B------:R-:W-:-:S13]  /*30f0*/  LOP3.LUT P0, RZ, R3, 0x7fffffff, R4, 0xc8, !PT ;  /* 0x7fffffff03ff7812 */ /* 0x000fda000780c804 */
[----:B------:R-:W-:Y:S05]  /*3100*/  @!P0 BRA `(.L_x_44) ;  /* 0x00000004003c8947 */ /* 0x000fea0003800000 */
[C---:B------:R-:W-:Y:S02]  /*3110*/  FSETP.NEU.FTZ.AND P3, PT, |R4|.reuse, +INF , PT ;  /* 0x7f8000000400780b */ /* 0x040fe40003f7d200 */
[----:B------:R-:W-:Y:S02]  /*3120*/  FSETP.NEU.FTZ.AND P1, PT, |R3|, +INF , PT ;  /* 0x7f8000000300780b */ /* 0x000fe40003f3d200 */
[----:B------:R-:W-:-:S11]  /*3130*/  FSETP.NEU.FTZ.AND P0, PT, |R4|, +INF , PT ;  /* 0x7f8000000400780b */ /* 0x000fd60003f1d200 */
[----:B------:R-:W-:Y:S05]  /*3140*/  @!P1 BRA !P3, `(.L_x_44) ;  /* 0x00000004002c9947 */ /* 0x000fea0005800000 */
[----:B------:R-:W-:-:S04]  /*3150*/  LOP3.LUT P3, RZ, R4, 0x7fffffff, RZ, 0xc0, !PT ;  /* 0x7fffffff04ff7812 */ /* 0x000fc8000786c0ff */
[----:B------:R-:W-:-:S13]  /*3160*/  PLOP3.LUT P1, PT, P1, P3, PT, 0x2f, 0xf2 ;  /* 0x0000000000f2781c */ /* 0x000fda0000f26577 */
[----:B------:R-:W-:Y:S05]  /*3170*/  @P1 BRA `(.L_x_45) ;  /* 0x0000000400181947 */ /* 0x000fea0003800000 */
[----:B------:R-:W-:-:S04]  /*3180*/  LOP3.LUT P1, RZ, R3, 0x7fffffff, RZ, 0xc0, !PT ;  /* 0x7fffffff03ff7812 */ /* 0x000fc8000782c0ff */
[----:B------:R-:W-:-:S13]  /*3190*/  PLOP3.LUT P0, PT, P0, P1, PT, 0x2f, 0xf2 ;  /* 0x0000000000f2781c */ /* 0x000fda0000702577 */
[----:B------:R-:W-:Y:S05]  /*31a0*/  @P0 BRA `(.L_x_46) ;  /* 0x0000000400000947 */ /* 0x000fea0003800000 */
[----:B------:R-:W-:Y:S02]  /*31b0*/  ISETP.GE.AND P0, PT, R0, RZ, PT ;  /* 0x000000ff0000720c */ /* 0x000fe40003f06270 */
[----:B------:R-:W-:-:S11]  /*31c0*/  ISETP.GE.AND P1, PT, R23, RZ, PT ;  /* 0x000000ff1700720c */ /* 0x000fd60003f26270 */
[----:B------:R-:W-:Y:S01]  /*31d0*/  @P0 MOV R15, RZ ;  /* 0x000000ff000f0202 */ /* 0x000fe20000000f00 */
[----:B------:R-:W-:Y:S01]  /*31e0*/  @!P0 FFMA R4, R4, 1.84467440737095516160e+19, RZ ;  /* 0x5f80000004048823 */ /* 0x000fe200000000ff */
[----:B------:R-:W-:Y:S01]  /*31f0*/  @!P0 MOV R15, 0xffffffc0 ;  /* 0xffffffc0000f8802 */ /* 0x000fe20000000f00 */
[----:B------:R-:W-:-:S03]  /*3200*/  @!P1 FFMA R3, R3, 1.84467440737095516160e+19, RZ ;  /* 0x5f80000003039823 */ /* 0x000fc600000000ff */
[----:B------:R-:W-:-:S07]  /*3210*/  @!P1 IADD3 R15, PT, PT, R15, 0x40, RZ ;  /* 0x000000400f0f9810 */ /* 0x000fce0007ffe0ff */
.L_x_42:
[----:B------:R-:W-:Y:S01]  /*3220*/  LEA R0, R19, 0xc0800000, 0x17 ;  /* 0xc080000013007811 */ /* 0x000fe200078eb8ff */
[----:B------:R-:W-:Y:S03]  /*3230*/  BSSY.RECONVERGENT B2, `(.L_x_47) ;  /* 0x0000036000027945 */ /* 0x000fe60003800200 */
[----:B------:R-:W-:Y:S02]  /*3240*/  IADD3 R23, PT, PT, -R0, R3, RZ ;  /* 0x0000000300177210 */ /* 0x000fe40007ffe1ff */
[----:B------:R-:W-:Y:S02]  /*3250*/  IADD3 R3, PT, PT, R26, -0x7f, RZ ;  /* 0xffffff811a037810 */ /* 0x000fe40007ffe0ff */
[----:B------:R-:W0:Y:S01]  /*3260*/  MUFU.RCP R24, R23 ;  /* 0x0000001700187308 */ /* 0x000e220000001000 */
[----:B------:R-:W-:Y:S02]  /*3270*/  FADD.FTZ R25, -R23, -RZ ;  /* 0x800000ff17197221 */ /* 0x000fe40000010100 */
[----:B------:R-:W-:-:S02]  /*3280*/  IMAD R0, R3, -0x800000, R4 ;  /* 0xff80000003007824 */ /* 0x000fc400078e0204 */
[----:B0-----:R-:W-:-:S04]  /*3290*/  FFMA R27, R24, R25, 1 ;  /* 0x3f800000181b7423 */ /* 0x001fc80000000019 */
[----:B------:R-:W-:-:S04]  /*32a0*/  FFMA R29, R24, R27, R24 ;  /* 0x0000001b181d7223 */ /* 0x000fc80000000018 */
[----:B------:R-:W-:-:S04]  /*32b0*/  FFMA R4, R0, R29, RZ ;  /* 0x0000001d00047223 */ /* 0x000fc800000000ff */
[----:B------:R-:W-:-:S04]  /*32c0*/  FFMA R27, R25, R4, R0 ;  /* 0x00000004191b7223 */ /* 0x000fc80000000000 */
[----:B------:R-:W-:Y:S01]  /*32d0*/  FFMA R24, R29, R27, R4 ;  /* 0x0000001b1d187223 */ /* 0x000fe20000000004 */
[----:B------:R-:W-:-:S03]  /*32e0*/  IADD3 R4, PT, PT, R3, 0x7f, -R19 ;  /* 0x0000007f03047810 */ /* 0x000fc60007ffe813 */
[----:B------:R-:W-:Y:S01]  /*32f0*/  FFMA R25, R25, R24, R0 ;  /* 0x0000001819197223 */ /* 0x000fe20000000000 */
[----:B------:R-:W-:-:S03]  /*3300*/  IADD3 R4, PT, PT, R4, R15, RZ ;  /* 0x0000000f04047210 */ /* 0x000fc60007ffe0ff */
[----:B------:R-:W-:-:S05]  /*3310*/  FFMA R0, R29, R25, R24 ;  /* 0x000000191d007223 */ /* 0x000fca0000000018 */
[----:B------:R-:W-:-:S04]  /*3320*/  SHF.R.U32.HI R3, RZ, 0x17, R0 ;  /* 0x00000017ff037819 */ /* 0x000fc80000011600 */
[----:B------:R-:W-:-:S04]  /*3330*/  LOP3.LUT R3, R3, 0xff, RZ, 0xc0, !PT ;  /* 0x000000ff03037812 */ /* 0x000fc800078ec0ff */
[----:B------:R-:W-:-:S04]  /*3340*/  IADD3 R19, PT, PT, R3, R4, RZ ;  /* 0x0000000403137210 */ /* 0x000fc80007ffe0ff */
[----:B------:R-:W-:-:S04]  /*3350*/  IADD3 R3, PT, PT, R19, -0x1, RZ ;  /* 0xffffffff13037810 */ /* 0x000fc80007ffe0ff */
[----:B------:R-:W-:-:S13]  /*3360*/  ISETP.GE.U32.AND P0, PT, R3, 0xfe, PT ;  /* 0x000000fe0300780c */ /* 0x000fda0003f06070 */
[----:B------:R-:W-:Y:S05]  /*3370*/  @!P0 BRA `(.L_x_48) ;  /* 0x0000000000808947 */ /* 0x000fea0003800000 */
[----:B------:R-:W-:-:S13]  /*3380*/  ISETP.GT.AND P0, PT, R19, 0xfe, PT ;  /* 0x000000fe1300780c */ /* 0x000fda0003f04270 */
[----:B------:R-:W-:Y:S05]  /*3390*/  @P0 BRA `(.L_x_49) ;  /* 0x00000000006c0947 */ /* 0x000fea0003800000 */
[----:B------:R-:W-:-:S13]  /*33a0*/  ISETP.GE.AND P0, PT, R19, 0x1, PT ;  /* 0x000000011300780c */ /* 0x000fda0003f06270 */
[----:B------:R-:W-:Y:S05]  /*33b0*/  @P0 BRA `(.L_x_50) ;  /* 0x0000000000740947 */ /* 0x000fea0003800000 */
[----:B------:R-:W-:Y:S02]  /*33c0*/  ISETP.GE.AND P0, PT, R19, -0x18, PT ;  /* 0xffffffe81300780c */ /* 0x000fe40003f06270 */
[----:B------:R-:W-:-:S11]  /*33d0*/  LOP3.LUT R0, R0, 0x80000000, RZ, 0xc0, !PT ;  /* 0x8000000000007812 */ /* 0x000fd600078ec0ff */
[----:B------:R-:W-:Y:S05]  /*33e0*/  @!P0 BRA `(.L_x_50) ;  /* 0x0000000000688947 */ /* 0x000fea0003800000 */
[CCC-:B------:R-:W-:Y:S01]  /*33f0*/  FFMA.RZ R3, R29.reuse, R25.reuse, R24.reuse ;  /* 0x000000191d037223 */ /* 0x1c0fe2000000c018 */
[-CC-:B------:R-:W-:Y:S01]  /*3400*/  FFMA.RM R4, R29, R25.reuse, R24.reuse ;  /* 0x000000191d047223 */ /* 0x180fe20000004018 */
[C---:B------:R-:W-:Y:S02]  /*3410*/  ISETP.NE.AND P3, PT, R19.reuse, RZ, PT ;  /* 0x000000ff1300720c */ /* 0x040fe40003f65270 */
[----:B------:R-:W-:Y:S02]  /*3420*/  ISETP.NE.AND P1, PT, R19, RZ, PT ;  /* 0x000000ff1300720c */ /* 0x000fe40003f25270 */
[----:B------:R-:W-:Y:S01]  /*3430*/  LOP3.LUT R15, R3, 0x7fffff, RZ, 0xc0, !PT ;  /* 0x007fffff030f7812 */ /* 0x000fe200078ec0ff */
[----:B------:R-:W-:Y:S01]  /*3440*/  FFMA.RP R3, R29, R25, R24 ;  /* 0x000000191d037223 */ /* 0x000fe20000008018 */
[----:B------:R-:W-:Y:S02]  /*3450*/  IADD3 R24, PT, PT, R19, 0x20, RZ ;  /* 0x0000002013187810 */ /* 0x000fe40007ffe0ff */
[----:B------:R-:W-:-:S02]  /*3460*/  LOP3.LUT R15, R15, 0x800000, RZ, 0xfc, !PT ;  /* 0x008000000f0f7812 */ /* 0x000fc400078efcff */
[----:B------:R-:W-:Y:S02]  /*3470*/  IADD3 R19, PT, PT, -R19, RZ, RZ ;  /* 0x000000ff13137210 */ /* 0x000fe40007ffe1ff */
[----:B------:R-:W-:Y:S02]  /*3480*/  SHF.L.U32 R24, R15, R24, RZ ;  /* 0x000000180f187219 */ /* 0x000fe400000006ff */
[----:B------:R-:W-:Y:S02]  /*3490*/  FSETP.NEU.FTZ.AND P0, PT, R3, R4, PT ;  /* 0x000000040300720b */ /* 0x000fe40003f1d000 */
[----:B------:R-:W-:Y:S02]  /*34a0*/  SEL R4, R19, RZ, P3 ;  /* 0x000000ff13047207 */ /* 0x000fe40001800000 */
[----:B------:R-:W-:Y:S02]  /*34b0*/  ISETP.NE.AND P1, PT, R24, RZ, P1 ;  /* 0x000000ff1800720c */ /* 0x000fe40000f25270 */
[----:B------:R-:W-:-:S02]  /*34c0*/  SHF.R.U32.HI R4, RZ, R4, R15 ;  /* 0x00000004ff047219 */ /* 0x000fc4000001160f */
[----:B------:R-:W-:Y:S02]  /*34d0*/  PLOP3.LUT P0, PT, P0, P1, PT, 0xf8, 0x8f ;  /* 0x00000000008f781c */ /* 0x000fe40000703f70 */
[----:B------:R-:W-:Y:S02]  /*34e0*/  SHF.R.U32.HI R24, RZ, 0x1, R4 ;  /* 0x00000001ff187819 */ /* 0x000fe40000011604 */
[----:B------:R-:W-:-:S04]  /*34f0*/  SEL R3, RZ, 0x1, !P0 ;  /* 0x00000001ff037807 */ /* 0x000fc80004000000 */
[----:B------:R-:W-:-:S04]  /*3500*/  LOP3.LUT R3, R3, 0x1, R24, 0xf8, !PT ;  /* 0x0000000103037812 */ /* 0x000fc800078ef818 */
[----:B------:R-:W-:-:S04]  /*3510*/  LOP3.LUT R3, R3, R4, RZ, 0xc0, !PT ;  /* 0x0000000403037212 */ /* 0x000fc800078ec0ff */
[----:B------:R-:W-:-:S04]  /*3520*/  IADD3 R3, PT, PT, R24, R3, RZ ;  /* 0x0000000318037210 */ /* 0x000fc80007ffe0ff */
[----:B------:R-:W-:Y:S01]  /*3530*/  LOP3.LUT R0, R3, R0, RZ, 0xfc, !PT ;  /* 0x0000000003007212 */ /* 0x000fe200078efcff */
[----:B------:R-:W-:Y:S06]  /*3540*/  BRA `(.L_x_50) ;  /* 0x0000000000107947 */ /* 0x000fec0003800000 */
.L_x_49:
[----:B------:R-:W-:-:S04]  /*3550*/  LOP3.LUT R0, R0, 0x80000000, RZ, 0xc0, !PT ;  /* 0x8000000000007812 */ /* 0x000fc800078ec0ff */
[----:B------:R-:W-:Y:S01]  /*3560*/  LOP3.LUT R0, R0, 0x7f800000, RZ, 0xfc, !PT ;  /* 0x7f80000000007812 */ /* 0x000fe200078efcff */
[----:B------:R-:W-:Y:S06]  /*3570*/  BRA `(.L_x_50) ;  /* 0x0000000000047947 */ /* 0x000fec0003800000 */
.L_x_48:
[----:B------:R-:W-:-:S07]  /*3580*/  LEA R0, R4, R0, 0x17 ;  /* 0x0000000004007211 */ /* 0x000fce00078eb8ff */
.L_x_50:
[----:B------:R-:W-:Y:S05]  /*3590*/  BSYNC.RECONVERGENT B2 ;  /* 0x0000000000027941 */ /* 0x000fea0003800200 */
.L_x_47:
[----:B------:R-:W-:Y:S05]  /*35a0*/  BRA `(.L_x_51) ;  /* 0x0000000000207947 */ /* 0x000fea0003800000 */
.L_x_46:
[----:B------:R-:W-:-:S04]  /*35b0*/  LOP3.LUT R0, R3, 0x80000000, R4, 0x48, !PT ;  /* 0x8000000003007812 */ /* 0x000fc800078e4804 */
[----:B------:R-:W-:Y:S01]  /*35c0*/  LOP3.LUT R0, R0, 0x7f800000, RZ, 0xfc, !PT ;  /* 0x7f80000000007812 */ /* 0x000fe200078efcff */
[----:B------:R-:W-:Y:S06]  /*35d0*/  BRA `(.L_x_51) ;  /* 0x0000000000147947 */ /* 0x000fec0003800000 */
.L_x_45:
[----:B------:R-:W-:Y:S01]  /*35e0*/  LOP3.LUT R0, R3, 0x80000000, R4, 0x48, !PT ;  /* 0x8000000003007812 */ /* 0x000fe200078e4804 */
[----:B------:R-:W-:Y:S06]  /*35f0*/  BRA `(.L_x_51) ;  /* 0x00000000000c7947 */ /* 0x000fec0003800000 */
.L_x_44:
[----:B------:R-:W0:Y:S01]  /*3600*/  MUFU.RSQ R0, -QNAN ;  /* 0xffc0000000007908 */ /* 0x000e220000001400 */
[----:B------:R-:W-:Y:S05]  /*3610*/  BRA `(.L_x_51) ;  /* 0x0000000000047947 */ /* 0x000fea0003800000 */
.L_x_43:
[----:B------:R-:W-:-:S07]  /*3620*/  FADD.FTZ R0, R4, R3 ;  /* 0x0000000304007221 */ /* 0x000fce0000010000 */
.L_x_51:
[----:B------:R-:W-:Y:S05]  /*3630*/  BSYNC.RECONVERGENT B1 ;  /* 0x0000000000017941 */ /* 0x000fea0003800200 */
.L_x_41:
[----:B------:R-:W-:Y:S01]  /*3640*/  HFMA2 R23, -RZ, RZ, 0, 0 ;  /* 0x00000000ff177431 */ /* 0x000fe200000001ff */
[----:B0-----:R-:W-:-:S03]  /*3650*/  MOV R3, R0 ;  /* 0x0000000000037202 */ /* 0x001fc60000000f00 */
[----:B------:R-:W-:Y:S05]  /*3660*/  RET.REL.NODEC R22 `(_Z4attnPKfS0_S0_Pfi) ;  /* 0xffffffc816647950 */ /* 0x000fea0003c3ffff */
.L_x_52:
        /* <DEDUP_REMOVED lines=9> */
.L_x_67:


//--------------------- .text._Z6linearPKfS0_S0_Pfiii --------------------------
	.section	.text._Z6linearPKfS0_S0_Pfiii,"ax",@progbits
	.align	128
        .global         _Z6linearPKfS0_S0_Pfiii
        .type           _Z6linearPKfS0_S0_Pfiii,@function
        .size           _Z6linearPKfS0_S0_Pfiii,(.L_x_70 - _Z6linearPKfS0_S0_Pfiii)
        .other          _Z6linearPKfS0_S0_Pfiii,@"STO_CUDA_ENTRY STV_DEFAULT"
_Z6linearPKfS0_S0_Pfiii:
.text._Z6linearPKfS0_S0_Pfiii:
[----:B------:R-:W-:Y:S01]  /*0000*/  LDC R1, c[0x0][0x37c] ;  /* 0x0000df00ff017b82 */ /* 0x000fe20000000800 */
[----:B------:R-:W0:Y:S07]  /*0010*/  S2R R0, SR_TID.X ;  /* 0x0000000000007919 */ /* 0x000e2e0000002100 */
[----:B------:R-:W0:Y:S02]  /*0020*/  LDC R17, c[0x0][0x3a4] ;  /* 0x0000e900ff117b82 */ /* 0x000e240000000800 */
[----:B0-----:R-:W-:-:S13]  /*0030*/  ISETP.GE.AND P0, PT, R0, R17, PT ;  /* 0x000000110000720c */ /* 0x001fda0003f06270 */
[----:B------:R-:W-:Y:S05]  /*0040*/  @P0 EXIT ;  /* 0x000000000000094d */ /* 0x000fea0003800000 */
[----:B------:R-:W0:Y:S01]  /*0050*/  LDCU.64 UR6, c[0x0][0x390] ;  /* 0x00007200ff0677ac */ /* 0x000e220008000a00 */
[----:B------:R-:W1:Y:S01]  /*0060*/  LDC R16, c[0x0][0x3a8] ;  /* 0x0000ea00ff107b82 */ /* 0x000e620000000800 */
[----:B------:R-:W-:-:S07]  /*0070*/  HFMA2 R22, -RZ, RZ, 0, 0 ;  /* 0x00000000ff167431 */ /* 0x000fce00000001ff */
[----:B------:R-:W2:Y:S01]  /*0080*/  S2UR UR4, SR_CTAID.X ;  /* 0x00000000000479c3 */ /* 0x000ea20000002500 */
[----:B0-----:R-:W-:-:S04]  /*0090*/  UISETP.NE.U32.AND UP0, UPT, UR6, URZ, UPT ;  /* 0x000000ff0600728c */ /* 0x001fc8000bf05070 */
[----:B------:R-:W-:Y:S01]  /*00a0*/  UISETP.NE.AND.EX UP0, UPT, UR7, URZ, UPT, UP0 ;  /* 0x000000ff0700728c */ /* 0x000fe2000bf05300 */
[----:B------:R-:W0:Y:S01]  /*00b0*/  LDCU.64 UR6, c[0x0][0x358] ;  /* 0x00006b00ff0677ac */ /* 0x000e220008000a00 */
[----:B-1----:R-:W-:-:S07]  /*00c0*/  ISETP.GE.AND P0, PT, R16, 0x1, PT ;  /* 0x000000011000780c */ /* 0x002fce0003f06270 */
[----:B0-2---:R-:W-:Y:S06]  /*00d0*/  BRA.U !UP0, `(.L_x_53) ;  /* 0x00000001080c7547 */ /* 0x005fec000b800000 */
[----:B------:R-:W0:Y:S02]  /*00e0*/  LDC.64 R22, c[0x0][0x390] ;  /* 0x0000e400ff167b82 */ /* 0x000e240000000a00 */
[----:B0-----:R-:W-:-:S06]  /*00f0*/  IMAD.WIDE.U32 R22, R0, 0x4, R22 ;  /* 0x0000000400167825 */ /* 0x001fcc00078e0016 */
[----:B------:R0:W5:Y:S02]  /*0100*/  LDG.E.CONSTANT R22, desc[UR6][R22.64] ;  /* 0x0000000616167981 */ /* 0x000164000c1e9900 */
.L_x_53:
[----:B------:R-:W-:Y:S05]  /*0110*/  @!P0 BRA `(.L_x_54) ;  /* 0x0000000400d88947 */ /* 0x000fea0003800000 */
[C---:B------:R-:W-:Y:S01]  /*0120*/  ISETP.GE.U32.AND P1, PT, R16.reuse, 0x8, PT ;  /* 0x000000081000780c */ /* 0x040fe20003f26070 */
[C---:B------:R-:W-:Y:S01]  /*0130*/  IMAD R19, R16.reuse, UR4, RZ ;  /* 0x0000000410137c24 */ /* 0x040fe2000f8e02ff */
[----:B------:R-:W-:Y:S02]  /*0140*/  LOP3.LUT R24, R16, 0x7, RZ, 0xc0, !PT ;  /* 0x0000000710187812 */ /* 0x000fe400078ec0ff */
[----:B------:R-:W-:Y:S02]  /*0150*/  MOV R20, RZ ;  /* 0x000000ff00147202 */ /* 0x000fe40000000f00 */
[----:B------:R-:W-:-:S07]  /*0160*/  ISETP.NE.AND P0, PT, R24, RZ, PT ;  /* 0x000000ff1800720c */ /* 0x000fce0003f05270 */
[----:B------:R-:W-:Y:S06]  /*0170*/  @!P1 BRA `(.L_x_55) ;  /* 0x0000000000c09947 */ /* 0x000fec0003800000 */
[----:B------:R-:W1:Y:S01]  /*0180*/  LDC.64 R2, c[0x0][0x380] ;  /* 0x0000e000ff027b82 */ /* 0x000e620000000a00 */
[----:B------:R-:W-:Y:S02]  /*0190*/  LOP3.LUT R20, R16, 0x7ffffff8, RZ, 0xc0, !PT ;  /* 0x7ffffff810147812 */ /* 0x000fe400078ec0ff */
[----:B------:R-:W-:Y:S02]  /*01a0*/  MOV R18, R0 ;  /* 0x0000000000127202 */ /* 0x000fe40000000f00 */
[----:B------:R-:W-:Y:S01]  /*01b0*/  IADD3 R21, PT, PT, -R20, RZ, RZ ;  /* 0x000000ff14157210 */ /* 0x000fe20007ffe1ff */
[----:B-1----:R-:W-:-:S03]  /*01c0*/  IMAD.WIDE.U32 R2, R19, 0x4, R2 ;  /* 0x0000000413027825 */ /* 0x002fc600078e0002 */
[----:B------:R-:W-:-:S04]  /*01d0*/  IADD3 R4, P1, PT, R2, 0x10, RZ ;  /* 0x0000001002047810 */ /* 0x000fc80007f3e0ff */
[----:B------:R-:W-:-:S09]  /*01e0*/  IADD3.X R5, PT, PT, RZ, R3, RZ, P1, !PT ;  /* 0x00000003ff057210 */ /* 0x000fd20000ffe4ff */
.L_x_56:
[----:B------:R-:W1:Y:S01]  /*01f0*/  LDC.64 R12, c[0x0][0x388] ;  /* 0x0000e200ff0c7b82 */ /* 0x000e620000000a00 */
[----:B------:R-:W-:Y:S02]  /*0200*/  MOV R2, R4 ;  /* 0x0000000400027202 */ /* 0x000fe40000000f00 */
[----:B------:R-:W-:-:S05]  /*0210*/  MOV R3, R5 ;  /* 0x0000000500037202 */ /* 0x000fca0000000f00 */
[----:B------:R-:W2:Y:S04]  /*0220*/  LDG.E.CONSTANT R27, desc[UR6][R2.64+-0x10] ;  /* 0xfffff006021b7981 */ /* 0x000ea8000c1e9900 */
[----:B0-----:R-:W3:Y:S04]  /*0230*/  LDG.E.CONSTANT R23, desc[UR6][R2.64+-0xc] ;  /* 0xfffff40602177981 */ /* 0x001ee8000c1e9900 */
[----:B------:R-:W4:Y:S04]  /*0240*/  LDG.E.CONSTANT R26, desc[UR6][R2.64+-0x8] ;  /* 0xfffff806021a7981 */ /* 0x000f28000c1e9900 */
[----:B------:R-:W4:Y:S01]  /*0250*/  LDG.E.CONSTANT R28, desc[UR6][R2.64+-0x4] ;  /* 0xfffffc06021c7981 */ /* 0x000f22000c1e9900 */
[----:B-1----:R-:W-:-:S05]  /*0260*/  IMAD.WIDE R12, R18, 0x4, R12 ;  /* 0x00000004120c7825 */ /* 0x002fca00078e020c */
[----:B------:R0:W2:Y:S01]  /*0270*/  LDG.E.CONSTANT R25, desc[UR6][R12.64] ;  /* 0x000000060c197981 */ /* 0x0000a2000c1e9900 */
[----:B------:R-:W-:-:S04]  /*0280*/  IMAD.WIDE R14, R17, 0x4, R12 ;  /* 0x00000004110e7825 */ /* 0x000fc800078e020c */
[C---:B------:R-:W-:Y:S02]  /*0290*/  IMAD.WIDE R6, R17.reuse, 0x4, R14 ;  /* 0x0000000411067825 */ /* 0x040fe400078e020e */
[----:B------:R-:W3:Y:S02]  /*02a0*/  LDG.E.CONSTANT R14, desc[UR6][R14.64] ;  /* 0x000000060e0e7981 */ /* 0x000ee4000c1e9900 */
[C---:B------:R-:W-:Y:S02]  /*02b0*/  IMAD.WIDE R4, R17.reuse, 0x4, R6 ;  /* 0x0000000411047825 */ /* 0x040fe400078e0206 */
[----:B------:R1:W4:Y:S02]  /*02c0*/  LDG.E.CONSTANT R29, desc[UR6][R6.64] ;  /* 0x00000006061d7981 */ /* 0x000324000c1e9900 */
[C---:B------:R-:W-:Y:S02]  /*02d0*/  IMAD.WIDE R8, R17.reuse, 0x4, R4 ;  /* 0x0000000411087825 */ /* 0x040fe400078e0204 */
[----:B------:R-:W4:Y:S02]  /*02e0*/  LDG.E.CONSTANT R5, desc[UR6][R4.64] ;  /* 0x0000000604057981 */ /* 0x000f24000c1e9900 */
[----:B------:R-:W-:-:S02]  /*02f0*/  IMAD.WIDE R10, R17, 0x4, R8 ;  /* 0x00000004110a7825 */ /* 0x000fc400078e0208 */
[----:B------:R2:W4:Y:S04]  /*0300*/  LDG.E.CONSTANT R9, desc[UR6][R8.64] ;  /* 0x0000000608097981 */ /* 0x000528000c1e9900 */
[----:B------:R-:W4:Y:S01]  /*0310*/  LDG.E.CONSTANT R4, desc[UR6][R2.64] ;  /* 0x0000000602047981 */ /* 0x000f22000c1e9900 */
[----:B0-----:R-:W-:-:S03]  /*0320*/  IMAD.WIDE R12, R17, 0x4, R10 ;  /* 0x00000004110c7825 */ /* 0x001fc600078e020a */
[----:B------:R-:W4:Y:S01]  /*0330*/  LDG.E.CONSTANT R10, desc[UR6][R10.64] ;  /* 0x000000060a0a7981 */ /* 0x000f22000c1e9900 */
[----:B-1----:R-:W-:-:S03]  /*0340*/  IMAD.WIDE R6, R17, 0x4, R12 ;  /* 0x0000000411067825 */ /* 0x002fc600078e020c */
[----:B------:R-:W4:Y:S04]  /*0350*/  LDG.E.CONSTANT R15, desc[UR6][R12.64] ;  /* 0x000000060c0f7981 */ /* 0x000f28000c1e9900 */
[----:B------:R-:W4:Y:S01]  /*0360*/  LDG.E.CONSTANT R6, desc[UR6][R6.64] ;  /* 0x0000000606067981 */ /* 0x000f22000c1e9900 */
[----:B--2--5:R-:W-:-:S03]  /*0370*/  FFMA R8, R27, R25, R22 ;  /* 0x000000191b087223 */ /* 0x024fc60000000016 */
[----:B------:R-:W2:Y:S04]  /*0380*/  LDG.E.CONSTANT R25, desc[UR6][R2.64+0x4] ;  /* 0x0000040602197981 */ /* 0x000ea8000c1e9900 */
[----:B------:R-:W2:Y:S04]  /*0390*/  LDG.E.CONSTANT R22, desc[UR6][R2.64+0x8] ;  /* 0x0000080602167981 */ /* 0x000ea8000c1e9900 */
[----:B------:R-:W2:Y:S01]  /*03a0*/  LDG.E.CONSTANT R27, desc[UR6][R2.64+0xc] ;  /* 0x00000c06021b7981 */ /* 0x000ea2000c1e9900 */
[----:B---3--:R-:W-:Y:S01]  /*03b0*/  FFMA R23, R23, R14, R8 ;  /* 0x0000000e17177223 */ /* 0x008fe20000000008 */
[----:B------:R-:W-:-:S03]  /*03c0*/  IADD3 R21, PT, PT, R21, 0x8, RZ ;  /* 0x0000000815157810 */ /* 0x000fc60007ffe0ff */
[----:B----4-:R-:W-:Y:S01]  /*03d0*/  FFMA R23, R26, R29, R23 ;  /* 0x0000001d1a177223 */ /* 0x010fe20000000017 */
[----:B------:R-:W-:-:S03]  /*03e0*/  ISETP.NE.AND P1, PT, R21, RZ, PT ;  /* 0x000000ff1500720c */ /* 0x000fc60003f25270 */
[----:B------:R-:W-:-:S04]  /*03f0*/  FFMA R5, R28, R5, R23 ;  /* 0x000000051c057223 */ /* 0x000fc80000000017 */
[----:B------:R-:W-:Y:S01]  /*0400*/  FFMA R4, R4, R9, R5 ;  /* 0x0000000904047223 */ /* 0x000fe20000000005 */
[----:B------:R-:W-:-:S03]  /*0410*/  LEA R18, R17, R18, 0x3 ;  /* 0x0000001211127211 */ /* 0x000fc600078e18ff */
[----:B--2---:R-:W-:Y:S01]  /*0420*/  FFMA R25, R25, R10, R4 ;  /* 0x0000000a19197223 */ /* 0x004fe20000000004 */
[----:B------:R-:W-:-:S03]  /*0430*/  IADD3 R4, P2, PT, R2, 0x20, RZ ;  /* 0x0000002002047810 */ /* 0x000fc60007f5e0ff */
[----:B------:R-:W-:Y:S01]  /*0440*/  FFMA R22, R22, R15, R25 ;  /* 0x0000000f16167223 */ /* 0x000fe20000000019 */
[----:B------:R-:W-:-:S03]  /*0450*/  IADD3.X R5, PT, PT, RZ, R3, RZ, P2, !PT ;  /* 0x00000003ff057210 */ /* 0x000fc600017fe4ff */
[----:B------:R-:W-:Y:S01]  /*0460*/  FFMA R22, R27, R6, R22 ;  /* 0x000000061b167223 */ /* 0x000fe20000000016 */
[----:B------:R-:W-:Y:S06]  /*0470*/  @P1 BRA `(.L_x_56) ;  /* 0xfffffffc005c1947 */ /* 0x000fec000383ffff */
.L_x_55:
[----:B------:R-:W-:Y:S05]  /*0480*/  @!P0 BRA `(.L_x_54) ;  /* 0x0000000000fc8947 */ /* 0x000fea0003800000 */
[----:B------:R-:W-:Y:S02]  /*0490*/  ISETP.GE.U32.AND P1, PT, R24, 0x4, PT ;  /* 0x000000041800780c */ /* 0x000fe40003f26070 */
[----:B------:R-:W-:-:S04]  /*04a0*/  LOP3.LUT R14, R16, 0x3, RZ, 0xc0, !PT ;  /* 0x00000003100e7812 */ /* 0x000fc800078ec0ff */
[----:B------:R-:W-:-:S07]  /*04b0*/  ISETP.NE.AND P0, PT, R14, RZ, PT ;  /* 0x000000ff0e00720c */ /* 0x000fce0003f05270 */
[----:B------:R-:W-:Y:S06]  /*04c0*/  @!P1 BRA `(.L_x_57) ;  /* 0x00000000006c9947 */ /* 0x000fec0003800000 */
[----:B------:R-:W1:Y:S01]  /*04d0*/  LDC.64 R4, c[0x0][0x388] ;  /* 0x0000e200ff047b82 */ /* 0x000e620000000a00 */
[----:B------:R-:W-:Y:S01]  /*04e0*/  IMAD R9, R20, R17, R0 ;  /* 0x0000001114097224 */ /* 0x000fe200078e0200 */
[CC--:B------:R-:W-:Y:S02]  /*04f0*/  IADD3 R7, PT, PT, R19.reuse, R20.reuse, RZ ;  /* 0x0000001413077210 */ /* 0x0c0fe40007ffe0ff */
[----:B------:R-:W-:-:S04]  /*0500*/  IADD3 R8, P1, PT, R19, R20, RZ ;  /* 0x0000001413087210 */ /* 0x000fc80007f3e0ff */
[----:B------:R-:W2:Y:S08]  /*0510*/  LDC.64 R12, c[0x0][0x380] ;  /* 0x0000e000ff0c7b82 */ /* 0x000eb00000000a00 */
[----:B------:R-:W3:Y:S01]  /*0520*/  LDC.64 R2, c[0x0][0x380] ;  /* 0x0000e000ff027b82 */ /* 0x000ee20000000a00 */
[----:B-1----:R-:W-:Y:S01]  /*0530*/  IMAD.WIDE R4, R9, 0x4, R4 ;  /* 0x0000000409047825 */ /* 0x002fe200078e0204 */
[----:B------:R-:W-:-:S03]  /*0540*/  IADD3.X R9, PT, PT, RZ, RZ, RZ, P1, !PT ;  /* 0x000000ffff097210 */ /* 0x000fc60000ffe4ff */
[----:B--2---:R-:W-:-:S04]  /*0550*/  IMAD.WIDE.U32 R12, R7, 0x4, R12 ;  /* 0x00000004070c7825 */ /* 0x004fc800078e000c */
[----:B------:R-:W-:Y:S02]  /*0560*/  IMAD.WIDE R6, R17, 0x4, R4 ;  /* 0x0000000411067825 */ /* 0x000fe400078e0204 */
[----:B------:R-:W2:Y:S01]  /*0570*/  LDG.E.CONSTANT R13, desc[UR6][R12.64] ;  /* 0x000000060c0d7981 */ /* 0x000ea2000c1e9900 */
[----:B---3--:R-:W-:-:S03]  /*0580*/  LEA R2, P1, R8, R2, 0x2 ;  /* 0x0000000208027211 */ /* 0x008fc600078210ff */
[----:B------:R-:W2:Y:S01]  /*0590*/  LDG.E.CONSTANT R4, desc[UR6][R4.64] ;  /* 0x0000000604047981 */ /* 0x000ea2000c1e9900 */
[----:B------:R-:W-:Y:S01]  /*05a0*/  LEA.HI.X R3, R8, R3, R9, 0x2, P1 ;  /* 0x0000000308037211 */ /* 0x000fe200008f1409 */
[C---:B------:R-:W-:Y:S02]  /*05b0*/  IMAD.WIDE R8, R17.reuse, 0x4, R6 ;  /* 0x0000000411087825 */ /* 0x040fe400078e0206 */
[----:B------:R-:W3:Y:S04]  /*05c0*/  LDG.E.CONSTANT R6, desc[UR6][R6.64] ;  /* 0x0000000606067981 */ /* 0x000ee8000c1e9900 */
[----:B------:R-:W3:Y:S01]  /*05d0*/  LDG.E.CONSTANT R18, desc[UR6][R2.64+0x4] ;  /* 0x0000040602127981 */ /* 0x000ee2000c1e9900 */
[----:B------:R-:W-:-:S03]  /*05e0*/  IMAD.WIDE R10, R17, 0x4, R8 ;  /* 0x00000004110a7825 */ /* 0x000fc600078e0208 */
[----:B------:R-:W4:Y:S04]  /*05f0*/  LDG.E.CONSTANT R8, desc[UR6][R8.64] ;  /* 0x0000000608087981 */ /* 0x000f28000c1e9900 */
[----:B------:R-:W4:Y:S04]  /*0600*/  LDG.E.CONSTANT R24, desc[UR6][R2.64+0x8] ;  /* 0x0000080602187981 */ /* 0x000f28000c1e9900 */
[----:B------:R-:W4:Y:S04]  /*0610*/  LDG.E.CONSTANT R10, desc[UR6][R10.64] ;  /* 0x000000060a0a7981 */ /* 0x000f28000c1e9900 */
[----:B------:R-:W4:Y:S01]  /*0620*/  LDG.E.CONSTANT R26, desc[UR6][R2.64+0xc] ;  /* 0x00000c06021a7981 */ /* 0x000f22000c1e9900 */
[----:B------:R-:W-:Y:S01]  /*0630*/  IADD3 R20, PT, PT, R20, 0x4, RZ ;  /* 0x0000000414147810 */ /* 0x000fe20007ffe0ff */
[----:B--2--5:R-:W-:-:S04]  /*0640*/  FFMA R13, R13, R4, R22 ;  /* 0x000000040d0d7223 */ /* 0x024fc80000000016 */
[----:B---3--:R-:W-:-:S04]  /*0650*/  FFMA R13, R18, R6, R13 ;  /* 0x00000006120d7223 */ /* 0x008fc8000000000d */
[----:B----4-:R-:W-:-:S04]  /*0660*/  FFMA R13, R24, R8, R13 ;  /* 0x00000008180d7223 */ /* 0x010fc8000000000d */
[----:B------:R-:W-:-:S07]  /*0670*/  FFMA R22, R26, R10, R13 ;  /* 0x0000000a1a167223 */ /* 0x000fce000000000d */
.L_x_57:
[----:B------:R-:W-:Y:S05]  /*0680*/  @!P0 BRA `(.L_x_54) ;  /* 0x00000000007c8947 */ /* 0x000fea0003800000 */
[----:B------:R-:W-:Y:S01]  /*0690*/  ISETP.NE.AND P1, PT, R14, 0x1, PT ;  /* 0x000000010e00780c */ /* 0x000fe20003f25270 */
[----:B------:R-:W1:Y:S01]  /*06a0*/  LDC.64 R10, c[0x0][0x380] ;  /* 0x0000e000ff0a7b82 */ /* 0x000e620000000a00 */
[----:B------:R-:W-:-:S04]  /*06b0*/  LOP3.LUT R16, R16, 0x1, RZ, 0xc0, !PT ;  /* 0x0000000110107812 */ /* 0x000fc800078ec0ff */
[----:B------:R-:W-:-:S03]  /*06c0*/  ISETP.NE.U32.AND P0, PT, R16, 0x1, PT ;  /* 0x000000011000780c */ /* 0x000fc60003f05070 */
[----:B------:R-:W2:Y:S04]  /*06d0*/  LDC.64 R8, c[0x0][0x388] ;  /* 0x0000e200ff087b82 */ /* 0x000ea80000000a00 */
[CC--:B------:R-:W-:Y:S02]  /*06e0*/  @P1 IADD3 R13, PT, PT, R19.reuse, R20.reuse, RZ ;  /* 0x00000014130d1210 */ /* 0x0c0fe40007ffe0ff */
[----:B------:R-:W-:Y:S02]  /*06f0*/  @P1 IADD3 R12, P2, PT, R19, R20, RZ ;  /* 0x00000014130c1210 */ /* 0x000fe40007f5e0ff */
[----:B------:R-:W3:Y:S02]  /*0700*/  @P1 LDC.64 R4, c[0x0][0x380] ;  /* 0x0000e000ff041b82 */ /* 0x000ee40000000a00 */
[----:B------:R-:W-:-:S06]  /*0710*/  @P1 IADD3.X R14, PT, PT, RZ, RZ, RZ, P2, !PT ;  /* 0x000000ffff0e1210 */ /* 0x000fcc00017fe4ff */
[----:B------:R-:W4:Y:S01]  /*0720*/  LDC.64 R6, c[0x0][0x380] ;  /* 0x0000e000ff067b82 */ /* 0x000f220000000a00 */
[----:B-1----:R-:W-:-:S04]  /*0730*/  @P1 IMAD.WIDE.U32 R10, R13, 0x4, R10 ;  /* 0x000000040d0a1825 */ /* 0x002fc800078e000a */
[CC--:B------:R-:W-:Y:S01]  /*0740*/  @P1 IMAD R13, R20.reuse, R17.reuse, R0 ;  /* 0x00000011140d1224 */ /* 0x0c0fe200078e0200 */
[----:B------:R-:W-:Y:S01]  /*0750*/  @P1 IADD3 R20, PT, PT, R20, 0x2, RZ ;  /* 0x0000000214141810 */ /* 0x000fe20007ffe0ff */
[----:B------:R-:W4:Y:S01]  /*0760*/  @P1 LDG.E.CONSTANT R11, desc[UR6][R10.64] ;  /* 0x000000060a0b1981 */ /* 0x000f22000c1e9900 */
[----:B------:R-:W1:Y:S01]  /*0770*/  LDC.64 R2, c[0x0][0x388] ;  /* 0x0000e200ff027b82 */ /* 0x000e620000000a00 */
[----:B--2---:R-:W-:Y:S01]  /*0780*/  @P1 IMAD.WIDE R8, R13, 0x4, R8 ;  /* 0x000000040d081825 */ /* 0x004fe200078e0208 */
[----:B------:R-:W-:Y:S02]  /*0790*/  @!P0 IADD3 R19, PT, PT, R19, R20, RZ ;  /* 0x0000001413138210 */ /* 0x000fe40007ffe0ff */
[----:B---3--:R-:W-:Y:S01]  /*07a0*/  @P1 LEA R4, P2, R12, R4, 0x2 ;  /* 0x000000040c041211 */ /* 0x008fe200078410ff */
[----:B------:R-:W-:-:S03]  /*07b0*/  @!P0 IMAD R15, R20, R17, R0 ;  /* 0x00000011140f8224 */ /* 0x000fc600078e0200 */
[----:B------:R-:W-:Y:S01]  /*07c0*/  @P1 LEA.HI.X R5, R12, R5, R14, 0x2, P2 ;  /* 0x000000050c051211 */ /* 0x000fe200010f140e */
[----:B------:R-:W-:Y:S01]  /*07d0*/  @P1 IMAD.WIDE R12, R17, 0x4, R8 ;  /* 0x00000004110c1825 */ /* 0x000fe200078e0208 */
[----:B------:R-:W2:Y:S03]  /*07e0*/  @P1 LDG.E.CONSTANT R14, desc[UR6][R8.64] ;  /* 0x00000006080e1981 */ /* 0x000ea6000c1e9900 */
[----:B----4-:R-:W-:Y:S01]  /*07f0*/  @!P0 IMAD.WIDE.U32 R6, R19, 0x4, R6 ;  /* 0x0000000413068825 */ /* 0x010fe200078e0006 */
[----:B------:R-:W3:Y:S04]  /*0800*/  @P1 LDG.E.CONSTANT R4, desc[UR6][R4.64+0x4] ;  /* 0x0000040604041981 */ /* 0x000ee8000c1e9900 */
[----:B------:R-:W3:Y:S01]  /*0810*/  @P1 LDG.E.CONSTANT R12, desc[UR6][R12.64] ;  /* 0x000000060c0c1981 */ /* 0x000ee2000c1e9900 */
[----:B-1----:R-:W-:-:S03]  /*0820*/  @!P0 IMAD.WIDE R2, R15, 0x4, R2 ;  /* 0x000000040f028825 */ /* 0x002fc600078e0202 */
[----:B------:R-:W4:Y:S04]  /*0830*/  @!P0 LDG.E.CONSTANT R7, desc[UR6][R6.64] ;  /* 0x0000000606078981 */ /* 0x000f28000c1e9900 */
[----:B------:R-:W4:Y:S01]  /*0840*/  @!P0 LDG.E.CONSTANT R2, desc[UR6][R2.64] ;  /* 0x0000000602028981 */ /* 0x000f22000c1e9900 */
[----:B--2--5:R-:W-:-:S04]  /*0850*/  @P1 FFMA R11, R11, R14, R22 ;  /* 0x0000000e0b0b1223 */ /* 0x024fc80000000016 */
[----:B---3--:R-:W-:-:S04]  /*0860*/  @P1 FFMA R22, R4, R12, R11 ;  /* 0x0000000c04161223 */ /* 0x008fc8000000000b */
[----:B----4-:R-:W-:-:S07]  /*0870*/  @!P0 FFMA R22, R7, R2, R22 ;  /* 0x0000000207168223 */ /* 0x010fce0000000016 */
.L_x_54:
[----:B------:R-:W1:Y:S01]  /*0880*/  LDC.64 R2, c[0x0][0x398] ;  /* 0x0000e600ff027b82 */ /* 0x000e620000000a00 */
[----:B------:R-:W-:-:S04]  /*0890*/  IMAD R17, R17, UR4, R0 ;  /* 0x0000000411117c24 */ /* 0x000fc8000f8e0200 */
[----:B-1----:R-:W-:-:S05]  /*08a0*/  IMAD.WIDE.U32 R2, R17, 0x4, R2 ;  /* 0x0000000411027825 */ /* 0x002fca00078e0002 */
[----:B-----5:R-:W-:Y:S01]  /*08b0*/  STG.E desc[UR6][R2.64], R22 ;  /* 0x0000001602007986 */ /* 0x020fe2000c101906 */
[----:B------:R-:W-:Y:S05]  /*08c0*/  EXIT ;  /* 0x000000000000794d */ /* 0x000fea0003800000 */
.L_x_58:
        /* <DEDUP_REMOVED lines=11> */
.L_x_70:


//--------------------- .text._Z9layernormPfi     --------------------------
	.section	.text._Z9layernormPfi,"ax",@progbits
	.align	128
        .global         _Z9layernormPfi
        .type           _Z9layernormPfi,@function
        .size           _Z9layernormPfi,(.L_x_71 - _Z9layernormPfi)
        .other          _Z9layernormPfi,@"STO_CUDA_ENTRY STV_DEFAULT"
_Z9layernormPfi:
.text._Z9layernormPfi:
[----:B------:R-:W-:Y:S08]  /*0000*/  LDC R1, c[0x0][0x37c] ;  /* 0x0000df00ff017b82 */ /* 0x000ff00000000800 */
[----:B------:R-:W0:Y:S01]  /*0010*/  S2UR UR4, SR_CTAID.X ;  /* 0x00000000000479c3 */ /* 0x000e220000002500 */
[----:B------:R-:W0:Y:S01]  /*0020*/  LDCU.64 UR6, c[0x0][0x380] ;  /* 0x00007000ff0677ac */ /* 0x000e220008000a00 */
[----:B------:R-:W-:Y:S01]  /*0030*/  HFMA2 R0, -RZ, RZ, 0, 0 ;  /* 0x00000000ff007431 */ /* 0x000fe200000001ff */
[----:B------:R-:W1:Y:S01]  /*0040*/  LDCU.64 UR8, c[0x0][0x358] ;  /* 0x00006b00ff0877ac */ /* 0x000e620008000a00 */
[----:B0-----:R-:W-:-:S04]  /*0050*/  UIMAD.WIDE.U32 UR6, UR4, 0x400, UR6 ;  /* 0x00000400040678a5 */ /* 0x001fc8000f8e0006 */
[----:B------:R-:W-:-:S04]  /*0060*/  UIADD3 UR4, UP0, UPT, UR6, 0x40, URZ ;  /* 0x0000004006047890 */ /* 0x000fc8000ff1e0ff */
[----:B------:R-:W-:Y:S02]  /*0070*/  UIADD3.X UR5, UPT, UPT, URZ, UR7, URZ, UP0, !UPT ;  /* 0x00000007ff057290 */ /* 0x000fe400087fe4ff */
[----:B------:R-:W-:Y:S01]  /*0080*/  MOV R2, UR4 ;  /* 0x0000000400027c02 */ /* 0x000fe20008000f00 */
[----:B------:R-:W-:-:S03]  /*0090*/  UMOV UR4, URZ ;  /* 0x000000ff00047c82 */ /* 0x000fc60008000000 */
[----:B-1----:R-:W-:-:S07]  /*00a0*/  MOV R3, UR5 ;  /* 0x0000000500037c02 */ /* 0x002fce0008000f00 */
.L_x_59:
[----:B------:R-:W2:Y:S04]  /*00b0*/  LDG.E R21, desc[UR8][R2.64+-0x40] ;  /* 0xffffc00802157981 */ /* 0x000ea8000c1e1900 */
[----:B------:R-:W3:Y:S04]  /*00c0*/  LDG.E R27, desc[UR8][R2.64+-0x3c] ;  /* 0xffffc408021b7981 */ /* 0x000ee8000c1e1900 */
[----:B------:R-:W4:Y:S04]  /*00d0*/  LDG.E R22, desc[UR8][R2.64+-0x38] ;  /* 0xffffc80802167981 */ /* 0x000f28000c1e1900 */
[----:B------:R-:W5:Y:S04]  /*00e0*/  LDG.E R23, desc[UR8][R2.64+-0x34] ;  /* 0xffffcc0802177981 */ /* 0x000f68000c1e1900 */
        /* <DEDUP_REMOVED lines=18> */
[----:B------:R-:W5:Y:S01]  /*0210*/  LDG.E R7, desc[UR8][R2.64+0x18] ;  /* 0x0000180802077981 */ /* 0x000f62000c1e1900 */
[----:B--2---:R-:W-:-:S03]  /*0220*/  FADD R0, R21, R0 ;  /* 0x0000000015007221 */ /* 0x004fc60000000000 */
[----:B------:R-:W2:Y:S01]  /*0230*/  LDG.E R21, desc[UR8][R2.64+0x1c] ;  /* 0x00001c0802157981 */ /* 0x000ea2000c1e1900 */
[----:B---3--:R-:W-:-:S03]  /*0240*/  FADD R27, R0, R27 ;  /* 0x0000001b001b7221 */ /* 0x008fc60000000000 */
[----:B------:R-:W3:Y:S01]  /*0250*/  LDG.E R0, desc[UR8][R2.64+0x20] ;  /* 0x0000200802007981 */ /* 0x000ee2000c1e1900 */
[----:B----4-:R-:W-:-:S03]  /*0260*/  FADD R26, R27, R22 ;  /* 0x000000161b1a7221 */ /* 0x010fc60000000000 */
[----:B------:R-:W4:Y:S01]  /*0270*/  LDG.E R22, desc[UR8][R2.64+0x24] ;  /* 0x0000240802167981 */ /* 0x000f22000c1e1900 */
[----:B-----5:R-:W-:-:S03]  /*0280*/  FADD R26, R26, R23 ;  /* 0x000000171a1a7221 */ /* 0x020fc60000000000 */
[----:B------:R-:W5:Y:S01]  /*0290*/  LDG.E R23, desc[UR8][R2.64+0x28] ;  /* 0x0000280802177981 */ /* 0x000f62000c1e1900 */
[----:B------:R-:W-:-:S03]  /*02a0*/  FADD R27, R26, R25 ;  /* 0x000000191a1b7221 */ /* 0x000fc60000000000 */
        /* <DEDUP_REMOVED lines=8> */
[----:B------:R0:W5:Y:S01]  /*0330*/  LDG.E R5, desc[UR8][R2.64+0x3c] ;  /* 0x00003c0802057981 */ /* 0x000162000c1e1900 */
[----:B------:R-:W-:Y:S01]  /*0340*/  UIADD3 UR4, UPT, UPT, UR4, 0x20, URZ ;  /* 0x0000002004047890 */ /* 0x000fe2000fffe0ff */
[----:B------:R-:W-:-:S03]  /*0350*/  FADD R4, R27, R4 ;  /* 0x000000041b047221 */ /* 0x000fc60000000000 */
[----:B------:R-:W-:Y:S01]  /*0360*/  UISETP.NE.AND UP0, UPT, UR4, 0x100, UPT ;  /* 0x000001000400788c */ /* 0x000fe2000bf05270 */
[----:B------:R-:W-:-:S04]  /*0370*/  FADD R19, R4, R19 ;  /* 0x0000001304137221 */ /* 0x000fc80000000000 */
[----:B------:R-:W-:Y:S01]  /*0380*/  FADD R18, R19, R18 ;  /* 0x0000001213127221 */ /* 0x000fe20000000000 */
[----:B0-----:R-:W-:-:S03]  /*0390*/  IADD3 R2, P0, PT, R2, 0x80, RZ ;  /* 0x0000008002027810 */ /* 0x001fc60007f1e0ff */
[----:B------:R-:W-:Y:S01]  /*03a0*/  FADD R17, R18, R17 ;  /* 0x0000001112117221 */ /* 0x000fe20000000000 */
[----:B------:R-:W-:-:S03]  /*03b0*/  IADD3.X R3, PT, PT, RZ, R3, RZ, P0, !PT ;  /* 0x00000003ff037210 */ /* 0x000fc600007fe4ff */
[----:B------:R-:W-:-:S04]  /*03c0*/  FADD R16, R17, R16 ;  /* 0x0000001011107221 */ /* 0x000fc80000000000 */
        /* <DEDUP_REMOVED lines=9> */
[----:B--2---:R-:W-:-:S04]  /*0460*/  FADD R21, R8, R21 ;  /* 0x0000001508157221 */ /* 0x004fc80000000000 */
[----:B---3--:R-:W-:-:S04]  /*0470*/  FADD R21, R21, R0 ;  /* 0x0000000015157221 */ /* 0x008fc80000000000 */
[----:B----4-:R-:W-:-:S04]  /*0480*/  FADD R22, R21, R22 ;  /* 0x0000001615167221 */ /* 0x010fc80000000000 */
[----:B-----5:R-:W-:-:S04]  /*0490*/  FADD R22, R22, R23 ;  /* 0x0000001716167221 */ /* 0x020fc80000000000 */
[----:B------:R-:W-:-:S04]  /*04a0*/  FADD R25, R22, R25 ;  /* 0x0000001916197221 */ /* 0x000fc80000000000 */
[----:B------:R-:W-:-:S04]  /*04b0*/  FADD R25, R25, R24 ;  /* 0x0000001819197221 */ /* 0x000fc80000000000 */
[----:B------:R-:W-:-:S04]  /*04c0*/  FADD R25, R25, R20 ;  /* 0x0000001419197221 */ /* 0x000fc80000000000 */
[----:B------:R-:W-:-:S04]  /*04d0*/  FADD R6, R25, R6 ;  /* 0x0000000619067221 */ /* 0x000fc80000000000 */
[----:B------:R-:W-:Y:S01]  /*04e0*/  FADD R0, R6, R5 ;  /* 0x0000000506007221 */ /* 0x000fe20000000000 */
[----:B------:R-:W-:Y:S06]  /*04f0*/  BRA.U UP0, `(.L_x_59) ;  /* 0xfffffff900ec7547 */ /* 0x000fec000b83ffff */
[----:B------:R-:W-:Y:S01]  /*0500*/  UIADD3 UR4, UP0, UPT, UR6, 0x20, URZ ;  /* 0x0000002006047890 */ /* 0x000fe2000ff1e0ff */
[----:B------:R-:W-:-:S03]  /*0510*/  HFMA2 R7, -RZ, RZ, 0, 0 ;  /* 0x00000000ff077431 */ /* 0x000fc600000001ff */
[----:B------:R-:W-:Y:S02]  /*0520*/  UIADD3.X UR6, UPT, UPT, URZ, UR7, URZ, UP0, !UPT ;  /* 0x00000007ff067290 */ /* 0x000fe400087fe4ff */
[----:B------:R-:W-:Y:S02]  /*0530*/  MOV R4, UR4 ;  /* 0x0000000400047c02 */ /* 0x000fe40008000f00 */
[----:B------:R-:W-:Y:S01]  /*0540*/  MOV R2, UR4 ;  /* 0x0000000400027c02 */ /* 0x000fe20008000f00 */
[----:B------:R-:W-:Y:S01]  /*0550*/  UMOV UR4, URZ ;  /* 0x000000ff00047c82 */ /* 0x000fe20008000000 */
[----:B------:R-:W-:Y:S02]  /*0560*/  MOV R5, UR6 ;  /* 0x0000000600057c02 */ /* 0x000fe40008000f00 */
[----:B------:R-:W-:-:S07]  /*0570*/  MOV R3, UR6 ;  /* 0x0000000600037c02 */ /* 0x000fce0008000f00 */
.L_x_60:
        /* <DEDUP_REMOVED lines=20> */
[----:B--2---:R-:W-:-:S03]  /*06c0*/  FFMA R22, R0, -0.00390625, R9 ;  /* 0xbb80000000167823 */ /* 0x004fc60000000009 */
[----:B------:R-:W2:Y:S01]  /*06d0*/  LDG.E R9, desc[UR8][R2.64+0x30] ;  /* 0x0000300802097981 */ /* 0x000ea2000c1e1900 */
[----:B------:R-:W-:Y:S01]  /*06e0*/  FFMA R7, R22, R22, R7 ;  /* 0x0000001616077223 */ /* 0x000fe20000000007 */
[----:B---3--:R-:W-:-:S04]  /*06f0*/  FFMA R24, R0, -0.00390625, R24 ;  /* 0xbb80000000187823 */ /* 0x008fc80000000018 */
[----:B------:R-:W-:Y:S02]  /*0700*/  FFMA R24, R24, R24, R7 ;  /* 0x0000001818187223 */ /* 0x000fe40000000007 */
[----:B------:R-:W3:Y:S01]  /*0710*/  LDG.E R7, desc[UR8][R2.64+0x34] ;  /* 0x0000340802077981 */ /* 0x000ee2000c1e1900 */
[C---:B----4-:R-:W-:Y:S01]  /*0720*/  FFMA R6, R0.reuse, -0.00390625, R6 ;  /* 0xbb80000000067823 */ /* 0x050fe20000000006 */
[----:B-----5:R-:W-:-:S03]  /*0730*/  FFMA R10, R0, -0.00390625, R10 ;  /* 0xbb800000000a7823 */ /* 0x020fc6000000000a */
[----:B------:R-:W-:Y:S02]  /*0740*/  FFMA R24, R6, R6, R24 ;  /* 0x0000000606187223 */ /* 0x000fe40000000018 */
[----:B------:R-:W4:Y:S02]  /*0750*/  LDG.E R6, desc[UR8][R2.64+0x38] ;  /* 0x0000380802067981 */ /* 0x000f24000c1e1900 */
[----:B------:R-:W-:Y:S02]  /*0760*/  FFMA R24, R10, R10, R24 ;  /* 0x0000000a0a187223 */ /* 0x000fe40000000018 */
[----:B------:R-:W5:Y:S01]  /*0770*/  LDG.E R10, desc[UR8][R2.64+0x3c] ;  /* 0x00003c08020a7981 */ /* 0x000f62000c1e1900 */
[C---:B------:R-:W-:Y:S01]  /*0780*/  FFMA R18, R0.reuse, -0.00390625, R18 ;  /* 0xbb80000000127823 */ /* 0x040fe20000000012 */
[----:B------:R-:W-:-:S03]  /*0790*/  FFMA R20, R0, -0.00390625, R20 ;  /* 0xbb80000000147823 */ /* 0x000fc60000000014 */
[----:B------:R-:W-:Y:S01]  /*07a0*/  FFMA R24, R18, R18, R24 ;  /* 0x0000001212187223 */ /* 0x000fe20000000018 */
[----:B------:R-:W-:Y:S02]  /*07b0*/  FFMA R18, R0, -0.00390625, R16 ;  /* 0xbb80000000127823 */ /* 0x000fe40000000010 */
[----:B------:R-:W5:Y:S01]  /*07c0*/  LDG.E R16, desc[UR8][R2.64+0x40] ;  /* 0x0000400802107981 */ /* 0x000f62000c1e1900 */
[----:B------:R-:W-:Y:S01]  /*07d0*/  FFMA R24, R20, R20, R24 ;  /* 0x0000001414187223 */ /* 0x000fe20000000018 */
[C---:B------:R-:W-:Y:S01]  /*07e0*/  FFMA R14, R0.reuse, -0.00390625, R14 ;  /* 0xbb800000000e7823 */ /* 0x040fe2000000000e */
[----:B------:R-:W-:Y:S01]  /*07f0*/  FFMA R12, R0, -0.00390625, R12 ;  /* 0xbb800000000c7823 */ /* 0x000fe2000000000c */
[----:B------:R-:W5:Y:S01]  /*0800*/  LDG.E R20, desc[UR8][R2.64+0x48] ;  /* 0x0000480802147981 */ /* 0x000f62000c1e1900 */
[----:B------:R-:W-:-:S03]  /*0810*/  FFMA R24, R18, R18, R24 ;  /* 0x0000001212187223 */ /* 0x000fc60000000018 */
[----:B------:R-:W5:Y:S01]  /*0820*/  LDG.E R18, desc[UR8][R2.64+0x44] ;  /* 0x0000440802127981 */ /* 0x000f62000c1e1900 */
[----:B------:R-:W-:Y:S01]  /*0830*/  FFMA R24, R14, R14, R24 ;  /* 0x0000000e0e187223 */ /* 0x000fe20000000018 */
[----:B------:R-:W-:Y:S02]  /*0840*/  FFMA R8, R0, -0.00390625, R8 ;  /* 0xbb80000000087823 */ /* 0x000fe40000000008 */
[----:B------:R-:W5:Y:S01]  /*0850*/  LDG.E R14, desc[UR8][R2.64+0x4c] ;  /* 0x00004c08020e7981 */ /* 0x000f62000c1e1900 */
        /* <DEDUP_REMOVED lines=9> */
[----:B------:R-:W-:-:S03]  /*08f0*/  FFMA R24, R27, R27, R24 ;  /* 0x0000001b1b187223 */ /* 0x000fc60000000018 */
[----:B------:R-:W5:Y:S01]  /*0900*/  LDG.E R27, desc[UR8][R2.64+0x58] ;  /* 0x00005808021b7981 */ /* 0x000f62000c1e1900 */
[----:B------:R-:W-:Y:S01]  /*0910*/  FFMA R24, R25, R25, R24 ;  /* 0x0000001919187223 */ /* 0x000fe20000000018 */
[C---:B------:R-:W-:Y:S02]  /*0920*/  FFMA R23, R0.reuse, -0.00390625, R23 ;  /* 0xbb80000000177823 */ /* 0x040fe40000000017 */
[----:B------:R-:W5:Y:S01]  /*0930*/  LDG.E R25, desc[UR8][R2.64+0x5c] ;  /* 0x00005c0802197981 */ /* 0x000f62000c1e1900 */
[C---:B------:R-:W-:Y:S01]  /*0940*/  FFMA R21, R0.reuse, -0.00390625, R21 ;  /* 0xbb80000000157823 */ /* 0x040fe20000000015 */
[----:B------:R-:W-:Y:S02]  /*0950*/  FFMA R24, R23, R23, R24 ;  /* 0x0000001717187223 */ /* 0x000fe40000000018 */
[----:B------:R-:W5:Y:S01]  /*0960*/  LDG.E R23, desc[UR8][R2.64+0x60] ;  /* 0x0000600802177981 */ /* 0x000f62000c1e1900 */
[----:B------:R-:W-:Y:S01]  /*0970*/  FFMA R19, R0, -0.00390625, R19 ;  /* 0xbb80000000137823 */ /* 0x000fe20000000013 */
[----:B------:R-:W-:-:S02]  /*0980*/  FFMA R24, R21, R21, R24 ;  /* 0x0000001515187223 */ /* 0x000fc40000000018 */
[----:B------:R-:W5:Y:S01]  /*0990*/  LDG.E R21, desc[UR8][R2.64+0x64] ;  /* 0x0000640802157981 */ /* 0x000f62000c1e1900 */
[C---:B------:R-:W-:Y:S01]  /*09a0*/  FFMA R17, R0.reuse, -0.00390625, R17 ;  /* 0xbb80000000117823 */ /* 0x040fe20000000011 */
[----:B------:R-:W-:Y:S02]  /*09b0*/  FFMA R24, R19, R19, R24 ;  /* 0x0000001313187223 */ /* 0x000fe40000000018 */
        /* <DEDUP_REMOVED lines=9> */
[----:B------:R-:W5:Y:S02]  /*0a50*/  LDG.E R13, desc[UR8][R2.64+0x74] ;  /* 0x00007408020d7981 */ /* 0x000f64000c1e1900 */
[----:B------:R-:W-:Y:S02]  /*0a60*/  FFMA R24, R11, R11, R24 ;  /* 0x0000000b0b187223 */ /* 0x000fe40000000018 */
[----:B------:R-:W5:Y:S01]  /*0a70*/  LDG.E R11, desc[UR8][R2.64+0x78] ;  /* 0x00007808020b7981 */ /* 0x000f62000c1e1900 */
[----:B--2---:R-:W-:-:S04]  /*0a80*/  FFMA R9, R0, -0.00390625, R9 ;  /* 0xbb80000000097823 */ /* 0x004fc80000000009 */
[----:B------:R-:W-:Y:S02]  /*0a90*/  FFMA R24, R9, R9, R24 ;  /* 0x0000000909187223 */ /* 0x000fe40000000018 */
[----:B------:R-:W2:Y:S01]  /*0aa0*/  LDG.E R9, desc[UR8][R2.64+0x7c] ;  /* 0x00007c0802097981 */ /* 0x000ea2000c1e1900 */
[----:B---3--:R-:W-:-:S04]  /*0ab0*/  FFMA R7, R0, -0.00390625, R7 ;  /* 0xbb80000000077823 */ /* 0x008fc80000000007 */
[----:B------:R-:W-:Y:S02]  /*0ac0*/  FFMA R24, R7, R7, R24 ;  /* 0x0000000707187223 */ /* 0x000fe40000000018 */
[----:B------:R-:W3:Y:S01]  /*0ad0*/  LDG.E R7, desc[UR8][R2.64+0x80] ;  /* 0x0000800802077981 */ /* 0x000ee2000c1e1900 */
[----:B----4-:R-:W-:-:S04]  /*0ae0*/  FFMA R6, R0, -0.00390625, R6 ;  /* 0xbb80000000067823 */ /* 0x010fc80000000006 */
[----:B------:R-:W-:Y:S02]  /*0af0*/  FFMA R24, R6, R6, R24 ;  /* 0x0000000606187223 */ /* 0x000fe40000000018 */
[----:B------:R-:W4:Y:S01]  /*0b00*/  LDG.E R6, desc[UR8][R2.64+0x88] ;  /* 0x0000880802067981 */ /* 0x000f22000c1e1900 */
[----:B-----5:R-:W-:-:S04]  /*0b10*/  FFMA R10, R0, -0.00390625, R10 ;  /* 0xbb800000000a7823 */ /* 0x020fc8000000000a */
[----:B------:R-:W-:Y:S02]  /*0b20*/  FFMA R24, R10, R10, R24 ;  /* 0x0000000a0a187223 */ /* 0x000fe40000000018 */
[----:B------:R-:W5:Y:S01]  /*0b30*/  LDG.E R10, desc[UR8][R2.64+0x8c] ;  /* 0x00008c08020a7981 */ /* 0x000f62000c1e1900 */
[----:B------:R-:W-:-:S04]  /*0b40*/  FFMA R16, R0, -0.00390625, R16 ;  /* 0xbb80000000107823 */ /* 0x000fc80000000010 */
[----:B------:R-:W-:Y:S01]  /*0b50*/  FFMA R24, R16, R16, R24 ;  /* 0x0000001010187223 */ /* 0x000fe20000000018 */
[C---:B------:R-:W-:Y:S01]  /*0b60*/  FFMA R18, R0.reuse, -0.00390625, R18 ;  /* 0xbb80000000127823 */ /* 0x040fe20000000012 */
[----:B------:R-:W-:Y:S01]  /*0b70*/  FFMA R20, R0, -0.00390625, R20 ;  /* 0xbb80000000147823 */ /* 0x000fe20000000014 */
[----:B------:R-:W5:Y:S02]  /*0b80*/  LDG.E R16, desc[UR8][R2.64+0x90] ;  /* 0x0000900802107981 */ /* 0x000f64000c1e1900 */
[----:B------:R-:W-:Y:S01]  /*0b90*/  FFMA R24, R18, R18, R24 ;  /* 0x0000001212187223 */ /* 0x000fe20000000018 */
[----:B------:R-:W-:Y:S02]  /*0ba0*/  FFMA R18, R0, -0.00390625, R14 ;  /* 0xbb80000000127823 */ /* 0x000fe4000000000e */
[----:B------:R-:W5:Y:S01]  /*0bb0*/  LDG.E R14, desc[UR8][R2.64+0x94] ;  /* 0x00009408020e7981 */ /* 0x000f62000c1e1900 */
[----:B------:R-:W-:-:S03]  /*0bc0*/  FFMA R24, R20, R20, R24 ;  /* 0x0000001414187223 */ /* 0x000fc60000000018 */
[----:B------:R-:W5:Y:S01]  /*0bd0*/  LDG.E R20, desc[UR8][R2.64+0xd0] ;  /* 0x0000d00802147981 */ /* 0x000f62000c1e1900 */
[----:B------:R-:W-:Y:S01]  /*0be0*/  FFMA R24, R18, R18, R24 ;  /* 0x0000001212187223 */ /* 0x000fe20000000018 */
[----:B------:R-:W-:Y:S02]  /*0bf0*/  FFMA R18, R0, -0.00390625, R12 ;  /* 0xbb80000000127823 */ /* 0x000fe4000000000c */
[----:B------:R-:W5:Y:S02]  /*0c00*/  LDG.E R12, desc[UR8][R2.64+0x98] ;  /* 0x00009808020c7981 */ /* 0x000f64000c1e1900 */
[----:B------:R-:W-:Y:S01]  /*0c10*/  FFMA R24, R18, R18, R24 ;  /* 0x0000001212187223 */ /* 0x000fe20000000018 */
[----:B------:R-:W-:Y:S02]  /*0c20*/  FFMA R18, R0, -0.00390625, R29 ;  /* 0xbb80000000127823 */ /* 0x000fe4000000001d */
[----:B------:R-:W5:Y:S02]  /*0c30*/  LDG.E R29, desc[UR8][R2.64+0x9c] ;  /* 0x00009c08021d7981 */ /* 0x000f64000c1e1900 */
[----:B------:R-:W-:Y:S01]  /*0c40*/  FFMA R24, R18, R18, R24 ;  /* 0x0000001212187223 */ /* 0x000fe20000000018 */
[----:B------:R-:W-:-:S02]  /*0c50*/  FFMA R18, R0, -0.00390625, R27 ;  /* 0xbb80000000127823 */ /* 0x000fc4000000001b */
[----:B------:R-:W5:Y:S02]  /*0c60*/  LDG.E R27, desc[UR8][R2.64+0xa0] ;  /* 0x0000a008021b7981 */ /* 0x000f64000c1e1900 */
        /* <DEDUP_REMOVED lines=25> */
[----:B--2---:R-:W-:-:S02]  /*0e00*/  FFMA R18, R0, -0.00390625, R9 ;  /* 0xbb80000000127823 */ /* 0x004fc40000000009 */
[----:B------:R-:W2:Y:S02]  /*0e10*/  LDG.E R9, desc[UR8][R2.64+0xc4] ;  /* 0x0000c40802097981 */ /* 0x000ea4000c1e1900 */
[----:B------:R-:W-:Y:S01]  /*0e20*/  FFMA R24, R18, R18, R24 ;  /* 0x0000001212187223 */ /* 0x000fe20000000018 */
[----:B---3--:R-:W-:Y:S02]  /*0e30*/  FFMA R18, R0, -0.00390625, R7 ;  /* 0xbb80000000127823 */ /* 0x008fe40000000007 */
[----:B------:R-:W3:Y:S02]  /*0e40*/  LDG.E R7, desc[UR8][R2.64+0xc8] ;  /* 0x0000c80802077981 */ /* 0x000ee4000c1e1900 */
[----:B------:R-:W-:Y:S01]  /*0e50*/  FFMA R24, R18, R18, R24 ;  /* 0x0000001212187223 */ /* 0x000fe20000000018 */
[C---:B------:R-:W-:Y:S02]  /*0e60*/  FFMA R18, R0.reuse, -0.00390625, R8 ;  /* 0xbb80000000127823 */ /* 0x040fe40000000008 */
[----:B------:R-:W3:Y:S01]  /*0e70*/  LDG.E R8, desc[UR8][R2.64+0xcc] ;  /* 0x0000cc0802087981 */ /* 0x000ee2000c1e1900 */
[----:B----4-:R-:W-:Y:S01]  /*0e80*/  FFMA R6, R0, -0.00390625, R6 ;  /* 0xbb80000000067823 */ /* 0x010fe20000000006 */
[----:B------:R-:W-:-:S02]  /*0e90*/  FFMA R24, R18, R18, R24 ;  /* 0x0000001212187223 */ /* 0x000fc40000000018 */
[----:B------:R-:W4:Y:S02]  /*0ea0*/  LDG.E R18, desc[UR8][R2.64+0xd8] ;  /* 0x0000d80802127981 */ /* 0x000f24000c1e1900 */
[----:B------:R-:W-:Y:S02]  /*0eb0*/  FFMA R24, R6, R6, R24 ;  /* 0x0000000606187223 */ /* 0x000fe40000000018 */
[----:B------:R-:W4:Y:S01]  /*0ec0*/  LDG.E R6, desc[UR8][R2.64+0xd4] ;  /* 0x0000d40802067981 */ /* 0x000f22000c1e1900 */
[----:B-----5:R-:W-:-:S04]  /*0ed0*/  FFMA R10, R0, -0.00390625, R10 ;  /* 0xbb800000000a7823 */ /* 0x020fc8000000000a */
[----:B------:R-:W-:Y:S02]  /*0ee0*/  FFMA R24, R10, R10, R24 ;  /* 0x0000000a0a187223 */ /* 0x000fe40000000018 */
[----:B------:R0:W5:Y:S01]  /*0ef0*/  LDG.E R10, desc[UR8][R2.64+0xdc] ;  /* 0x0000dc08020a7981 */ /* 0x000162000c1e1900 */
[----:B------:R-:W-:-:S04]  /*0f00*/  FFMA R16, R0, -0.00390625, R16 ;  /* 0xbb80000000107823 */ /* 0x000fc80000000010 */
[----:B------:R-:W-:Y:S01]  /*0f10*/  FFMA R24, R16, R16, R24 ;  /* 0x0000001010187223 */ /* 0x000fe20000000018 */
        /* <DEDUP_REMOVED lines=24> */
[----:B------:R-:W-:Y:S01]  /*10a0*/  FFMA R20, R0, -0.00390625, R20 ;  /* 0xbb80000000147823 */ /* 0x000fe20000000014 */
[----:B------:R-:W-:-:S04]  /*10b0*/  UIADD3 UR4, UPT, UPT, UR4, 0x40, URZ ;  /* 0x0000004004047890 */ /* 0x000fc8000fffe0ff */
[----:B------:R-:W-:Y:S01]  /*10c0*/  UISETP.NE.AND UP0, UPT, UR4, 0x100, UPT ;  /* 0x000001000400788c */ /* 0x000fe2000bf05270 */
[----:B0-----:R-:W-:-:S04]  /*10d0*/  IADD3 R2, P0, PT, R2, 0x100, RZ ;  /* 0x0000010002027810 */ /* 0x001fc80007f1e0ff */
[----:B------:R-:W-:Y:S01]  /*10e0*/  IADD3.X R3, PT, PT, RZ, R3, RZ, P0, !PT ;  /* 0x00000003ff037210 */ /* 0x000fe200007fe4ff */
[----:B--2---:R-:W-:-:S04]  /*10f0*/  FFMA R12, R0, -0.00390625, R9 ;  /* 0xbb800000000c7823 */ /* 0x004fc80000000009 */
[----:B------:R-:W-:Y:S01]  /*1100*/  FFMA R27, R12, R12, R27 ;  /* 0x0000000c0c1b7223 */ /* 0x000fe2000000001b */
[----:B---3--:R-:W-:-:S04]  /*1110*/  FFMA R12, R0, -0.00390625, R7 ;  /* 0xbb800000000c7823 */ /* 0x008fc80000000007 */
[----:B------:R-:W-:Y:S01]  /*1120*/  FFMA R27, R12, R12, R27 ;  /* 0x0000000c0c1b7223 */ /* 0x000fe2000000001b */
[----:B------:R-:W-:-:S04]  /*1130*/  FFMA R8, R0, -0.00390625, R8 ;  /* 0xbb80000000087823 */ /* 0x000fc80000000008 */
[----:B------:R-:W-:-:S04]  /*1140*/  FFMA R27, R8, R8, R27 ;  /* 0x00000008081b7223 */ /* 0x000fc8000000001b */
[----:B------:R-:W-:Y:S01]  /*1150*/  FFMA R27, R20, R20, R27 ;  /* 0x00000014141b7223 */ /* 0x000fe2000000001b */
[C---:B----4-:R-:W-:Y:S01]  /*1160*/  FFMA R6, R0.reuse, -0.00390625, R6 ;  /* 0xbb80000000067823 */ /* 0x050fe20000000006 */
[----:B------:R-:W-:-:S03]  /*1170*/  FFMA R18, R0, -0.00390625, R18 ;  /* 0xbb80000000127823 */ /* 0x000fc60000000012 */
[----:B------:R-:W-:Y:S01]  /*1180*/  FFMA R27, R6, R6, R27 ;  /* 0x00000006061b7223 */ /* 0x000fe2000000001b */
[----:B-----5:R-:W-:-:S03]  /*1190*/  FFMA R10, R0, -0.00390625, R10 ;  /* 0xbb800000000a7823 */ /* 0x020fc6000000000a */
[----:B------:R-:W-:-:S04]  /*11a0*/  FFMA R27, R18, R18, R27 ;  /* 0x00000012121b7223 */ /* 0x000fc8000000001b */
[----:B------:R-:W-:Y:S01]  /*11b0*/  FFMA R7, R10, R10, R27 ;  /* 0x0000000a0a077223 */ /* 0x000fe2000000001b */
[----:B------:R-:W-:Y:S06]  /*11c0*/  BRA.U UP0, `(.L_x_60) ;  /* 0xfffffff100ec7547 */ /* 0x000fec000b83ffff */
[----:B------:R-:W-:Y:S01]  /*11d0*/  HFMA2 R2, -RZ, RZ, 0.9375, 0 ;  /* 0x3b800000ff027431 */ /* 0x000fe200000001ff */
[----:B------:R-:W-:-:S04]  /*11e0*/  UMOV UR4, URZ ;  /* 0x000000ff00047c82 */ /* 0x000fc80008000000 */
[----:B------:R-:W-:-:S05]  /*11f0*/  FFMA R7, R7, R2, 9.9999997473787516356e-06 ;  /* 0x3727c5ac07077423 */ /* 0x000fca0000000002 */
[----:B------:R-:W-:-:S13]  /*1200*/  FSETP.GEU.AND P0, PT, |R7|, 1.175494350822287508e-38, PT ;  /* 0x008000000700780b */ /* 0x000fda0003f0e200 */
[----:B------:R-:W-:-:S04]  /*1210*/  @!P0 FMUL R7, R7, 16777216 ;  /* 0x4b80000007078820 */ /* 0x000fc80000400000 */
[----:B------:R-:W0:Y:S02]  /*1220*/  MUFU.RSQ R6, R7 ;  /* 0x0000000700067308 */ /* 0x000e240000001400 */
[----:B0-----:R-:W-:-:S07]  /*1230*/  @!P0 FMUL R6, R6, 4096 ;  /* 0x4580000006068820 */ /* 0x001fce0000400000 */
.L_x_61:
[----:B------:R-:W-:Y:S02]  /*1240*/  MOV R2, R4 ;  /* 0x0000000400027202 */ /* 0x000fe40000000f00 */
[----:B------:R-:W-:-:S05]  /*1250*/  MOV R3, R5 ;  /* 0x0000000500037202 */ /* 0x000fca0000000f00 */
        /* <DEDUP_REMOVED lines=16> */
[----:B------:R-:W-:-:S04]  /*1360*/  UIADD3 UR4, UPT, UPT, UR4, 0x10, URZ ;  /* 0x0000001004047890 */ /* 0x000fc8000fffe0ff */
[----:B------:R-:W-:Y:S01]  /*1370*/  UISETP.NE.AND UP0, UPT, UR4, 0x100, UPT ;  /* 0x000001000400788c */ /* 0x000fe2000bf05270 */
[C---:B--2---:R-:W-:Y:S01]  /*1380*/  FFMA R25, R0.reuse, -0.00390625, R25 ;  /* 0xbb80000000197823 */ /* 0x044fe20000000019 */
[C---:B---3--:R-:W-:Y:S01]  /*1390*/  FFMA R27, R0.reuse, -0.00390625, R27 ;  /* 0xbb800000001b7823 */ /* 0x048fe2000000001b */
[C---:B----4-:R-:W-:Y:S01]  /*13a0*/  FFMA R29, R0.reuse, -0.00390625, R29 ;  /* 0xbb800000001d7823 */ /* 0x050fe2000000001d */
[C---:B-----5:R-:W-:Y:S01]  /*13b0*/  FFMA R8, R0.reuse, -0.00390625, R8 ;  /* 0xbb80000000087823 */ /* 0x060fe20000000008 */
[C---:B------:R-:W-:Y:S01]  /*13c0*/  FFMA R10, R0.reuse, -0.00390625, R10 ;  /* 0xbb800000000a7823 */ /* 0x040fe2000000000a */
        /* <DEDUP_REMOVED lines=8> */
[----:B------:R-:W-:Y:S01]  /*1450*/  FFMA R23, R0, -0.00390625, R23 ;  /* 0xbb80000000177823 */ /* 0x000fe20000000017 */
[C---:B------:R-:W-:Y:S01]  /*1460*/  FMUL R25, R6.reuse, R25 ;  /* 0x0000001906197220 */ /* 0x040fe20000400000 */
        /* <DEDUP_REMOVED lines=12> */
[----:B------:R-:W-:Y:S01]  /*1530*/  FMUL R23, R6, R23 ;  /* 0x0000001706177220 */ /* 0x000fe20000400000 */
[----:B------:R-:W-:Y:S04]  /*1540*/  STG.E desc[UR8][R2.64+-0x20], R25 ;  /* 0xffffe01902007986 */ /* 0x000fe8000c101908 */
        /* <DEDUP_REMOVED lines=12> */
[----:B------:R-:W-:Y:S01]  /*1610*/  STG.E desc[UR8][R2.64+0x1c], R23 ;  /* 0x00001c1702007986 */ /* 0x000fe2000c101908 */
[C---:B------:R-:W-:Y:S01]  /*1620*/  FFMA R4, R0.reuse, -0.00390625, R4 ;  /* 0xbb80000000047823 */ /* 0x040fe20000000004 */
[----:B------:R-:W-:-:S03]  /*1630*/  FFMA R5, R0, -0.00390625, R5 ;  /* 0xbb80000000057823 */ /* 0x000fc60000000005 */
[C---:B------:R-:W-:Y:S01]  /*1640*/  FMUL R4, R6.reuse, R4 ;  /* 0x0000000406047220 */ /* 0x040fe20000400000 */
[----:B------:R-:W-:-:S04]  /*1650*/  FMUL R5, R6, R5 ;  /* 0x0000000506057220 */ /* 0x000fc80000400000 */
[----:B------:R0:W-:Y:S04]  /*1660*/  STG.E desc[UR8][R2.64+-0x14], R4 ;  /* 0xffffec0402007986 */ /* 0x0001e8000c101908 */
[----:B------:R1:W-:Y:S01]  /*1670*/  STG.E desc[UR8][R2.64+-0x8], R5 ;  /* 0xfffff80502007986 */ /* 0x0003e2000c101908 */
[----:B0-----:R-:W-:-:S04]  /*1680*/  IADD3 R4, P0, PT, R2, 0x40, RZ ;  /* 0x0000004002047810 */ /* 0x001fc80007f1e0ff */
[----:B-1----:R-:W-:Y:S01]  /*1690*/  IADD3.X R5, PT, PT, RZ, R3, RZ, P0, !PT ;  /* 0x00000003ff057210 */ /* 0x002fe200007fe4ff */
[----:B------:R-:W-:Y:S08]  /*16a0*/  BRA.U UP0, `(.L_x_61) ;  /* 0xfffffff900e47547 */ /* 0x000ff0000b83ffff */
[----:B------:R-:W-:Y:S05]  /*16b0*/  EXIT ;  /* 0x000000000000794d */ /* 0x000fea0003800000 */
.L_x_62:
        /* <DEDUP_REMOVED lines=12> */
.L_x_71:


//--------------------- .text._Z7add_vecPfPKfi    --------------------------
	.section	.text._Z7add_vecPfPKfi,"ax",@progbits
	.align	128
        .global         _Z7add_vecPfPKfi
        .type           _Z7add_vecPfPKfi,@function
        .size           _Z7add_vecPfPKfi,(.L_x_72 - _Z7add_vecPfPKfi)
        .other          _Z7add_vecPfPKfi,@"STO_CUDA_ENTRY STV_DEFAULT"
_Z7add_vecPfPKfi:
.text._Z7add_vecPfPKfi:
[----:B------:R-:W-:Y:S01]  /*0000*/  LDC R1, c[0x0][0x37c] ;  /* 0x0000df00ff017b82 */ /* 0x000fe20000000800 */
[----:B------:R-:W0:Y:S01]  /*0010*/  S2R R7, SR_CTAID.X ;  /* 0x0000000000077919 */ /* 0x000e220000002500 */
[----:B------:R-:W1:Y:S01]  /*0020*/  LDCU UR4, c[0x0][0x390] ;  /* 0x00007200ff0477ac */ /* 0x000e620008000800 */
[----:B------:R-:W0:Y:S02]  /*0030*/  S2R R0, SR_TID.X ;  /* 0x0000000000007919 */ /* 0x000e240000002100 */
[----:B0-----:R-:W-:-:S04]  /*0040*/  LEA R7, R7, R0, 0x8 ;  /* 0x0000000007077211 */ /* 0x001fc800078e40ff */
[----:B-1----:R-:W-:-:S13]  /*0050*/  ISETP.GE.AND P0, PT, R7, UR4, PT ;  /* 0x0000000407007c0c */ /* 0x002fda000bf06270 */
[----:B------:R-:W-:Y:S05]  /*0060*/  @P0 EXIT ;  /* 0x000000000000094d */ /* 0x000fea0003800000 */
[----:B------:R-:W0:Y:S01]  /*0070*/  LDC.64 R2, c[0x0][0x388] ;  /* 0x0000e200ff027b82 */ /* 0x000e220000000a00 */
[----:B------:R-:W1:Y:S07]  /*0080*/  LDCU.64 UR4, c[0x0][0x358] ;  /* 0x00006b00ff0477ac */ /* 0x000e6e0008000a00 */
[----:B------:R-:W2:Y:S01]  /*0090*/  LDC.64 R4, c[0x0][0x380] ;  /* 0x0000e000ff047b82 */ /* 0x000ea20000000a00 */
[----:B0-----:R-:W-:-:S06]  /*00a0*/  IMAD.WIDE R2, R7, 0x4, R2 ;  /* 0x0000000407027825 */ /* 0x001fcc00078e0202 */
[----:B-1----:R-:W3:Y:S01]  /*00b0*/  LDG.E R2, desc[UR4][R2.64] ;  /* 0x0000000402027981 */ /* 0x002ee2000c1e1900 */
[----:B--2---:R-:W-:-:S05]  /*00c0*/  IMAD.WIDE R4, R7, 0x4, R4 ;  /* 0x0000000407047825 */ /* 0x004fca00078e0204 */
[----:B------:R-:W3:Y:S02]  /*00d0*/  LDG.E R7, desc[UR4][R4.64] ;  /* 0x0000000404077981 */ /* 0x000ee4000c1e1900 */
[----:B---3--:R-:W-:-:S05]  /*00e0*/  FADD R7, R2, R7 ;  /* 0x0000000702077221 */ /* 0x008fca0000000000 */
[----:B------:R-:W-:Y:S01]  /*00f0*/  STG.E desc[UR4][R4.64], R7 ;  /* 0x0000000704007986 */ /* 0x000fe2000c101904 */
[----:B------:R-:W-:Y:S05]  /*0100*/  EXIT ;  /* 0x000000000000794d */ /* 0x000fea0003800000 */
.L_x_63:
        /* <DEDUP_REMOVED lines=15> */
.L_x_72:


//--------------------- .text._Z11patch_embedPKfS0_S0_Pf --------------------------
	.section	.text._Z11patch_embedPKfS0_S0_Pf,"ax",@progbits
	.align	128
        .global         _Z11patch_embedPKfS0_S0_Pf
        .type           _Z11patch_embedPKfS0_S0_Pf,@function
        .size           _Z11patch_embedPKfS0_S0_Pf,(.L_x_73 - _Z11patch_embedPKfS0_S0_Pf)
        .other          _Z11patch_embedPKfS0_S0_Pf,@"STO_CUDA_ENTRY STV_DEFAULT"
_Z11patch_embedPKfS0_S0_Pf:
.text._Z11patch_embedPKfS0_S0_Pf:
[----:B------:R-:W-:Y:S01]  /*0000*/  LDC R1, c[0x0][0x37c] ;  /* 0x0000df00ff017b82 */ /* 0x000fe20000000800 */
[----:B------:R-:W0:Y:S02]  /*0010*/  S2R R0, SR_TID.X ;  /* 0x0000000000007919 */ /* 0x000e240000002100 */
[----:B0-----:R-:W-:-:S13]  /*0020*/  ISETP.GT.U32.AND P0, PT, R0, 0xff, PT ;  /* 0x000000ff0000780c */ /* 0x001fda0003f04070 */
[----:B------:R-:W-:Y:S05]  /*0030*/  @P0 EXIT ;  /* 0x000000000000094d */ /* 0x000fea0003800000 */
[----:B------:R-:W0:Y:S01]  /*0040*/  S2UR UR4, SR_CTAID.X ;  /* 0x00000000000479c3 */ /* 0x000e220000002500 */
[----:B------:R-:W1:Y:S01]  /*0050*/  LDCU.128 UR12, c[0x0][0x380] ;  /* 0x00007000ff0c77ac */ /* 0x000e620008000c00 */
[----:B------:R-:W-:Y:S01]  /*0060*/  HFMA2 R14, -RZ, RZ, 0, 0 ;  /* 0x00000000ff0e7431 */ /* 0x000fe200000001ff */
[----:B------:R-:W2:Y:S01]  /*0070*/  LDCU.64 UR16, c[0x0][0x358] ;  /* 0x00006b00ff1077ac */ /* 0x000ea20008000a00 */
[----:B-1----:R-:W-:Y:S02]  /*0080*/  UIADD3 UR9, UP0, UPT, UR12, 0x20, URZ ;  /* 0x000000200c097890 */ /* 0x002fe4000ff1e0ff */
[----:B------:R-:W-:Y:S02]  /*0090*/  UIADD3 UR7, UP1, UPT, UR14, 0x2000, URZ ;  /* 0x000020000e077890 */ /* 0x000fe4000ff3e0ff */
[----:B------:R-:W-:Y:S02]  /*00a0*/  UIADD3.X UR10, UPT, UPT, URZ, UR13, URZ, UP0, !UPT ;  /* 0x0000000dff0a7290 */ /* 0x000fe400087fe4ff */
[----:B0-----:R-:W-:-:S02]  /*00b0*/  USHF.L.U32 UR11, UR4, 0x8, URZ ;  /* 0x00000008040b7899 */ /* 0x001fc400080006ff */
[----:B------:R-:W-:Y:S02]  /*00c0*/  USHF.L.U32 UR4, UR4, 0x4, URZ ;  /* 0x0000000404047899 */ /* 0x000fe400080006ff */
[----:B------:R-:W-:Y:S02]  /*00d0*/  ULOP3.LUT UR5, UR11, 0xffffc000, URZ, 0xc0, !UPT ;  /* 0xffffc0000b057892 */ /* 0x000fe4000f8ec0ff */
[----:B------:R-:W-:Y:S02]  /*00e0*/  UIADD3.X UR8, UPT, UPT, URZ, UR15, URZ, UP1, !UPT ;  /* 0x0000000fff087290 */ /* 0x000fe40008ffe4ff */
[----:B------:R-:W-:-:S03]  /*00f0*/  ULOP3.LUT UR6, UR5, 0x3f0, UR4, 0xf8, !UPT ;  /* 0x000003f005067892 */ /* 0x000fc6000f8ef804 */
[----:B--2---:R-:W-:-:S09]  /*0100*/  UMOV UR4, URZ ;  /* 0x000000ff00047c82 */ /* 0x004fd20008000000 */
.L_x_65:
[----:B------:R-:W-:Y:S02]  /*0110*/  ULEA UR12, UR4, UR6, 0x14 ;  /* 0x00000006040c7291 */ /* 0x000fe4000f8ea0ff */
[----:B------:R-:W-:Y:S02]  /*0120*/  USHF.L.U32 UR5, UR4, 0x10, URZ ;  /* 0x0000001004057899 */ /* 0x000fe400080006ff */
[----:B------:R-:W-:Y:S02]  /*0130*/  UIADD3 UR4, UPT, UPT, UR4, 0x1, URZ ;  /* 0x0000000104047890 */ /* 0x000fe4000fffe0ff */
[----:B------:R-:W-:Y:S02]  /*0140*/  MOV R7, UR12 ;  /* 0x0000000c00077c02 */ /* 0x000fe40008000f00 */
[----:B------:R-:W-:Y:S01]  /*0150*/  LOP3.LUT R6, R0, UR5, RZ, 0xfc, !PT ;  /* 0x0000000500067c12 */ /* 0x000fe2000f8efcff */
[----:B------:R-:W-:Y:S01]  /*0160*/  UISETP.NE.AND UP1, UPT, UR4, 0x3, UPT ;  /* 0x000000030400788c */ /* 0x000fe2000bf25270 */
[----:B------:R-:W-:-:S10]  /*0170*/  UMOV UR5, URZ ;  /* 0x000000ff00057c82 */ /* 0x000fd40008000000 */
.L_x_64:
[----:B------:R-:W-:Y:S02]  /*0180*/  MOV R4, UR9 ;  /* 0x0000000900047c02 */ /* 0x000fe40008000f00 */
[----:B------:R-:W-:Y:S02]  /*0190*/  MOV R5, UR10 ;  /* 0x0000000a00057c02 */ /* 0x000fe40008000f00 */
[----:B------:R-:W-:Y:S02]  /*01a0*/  MOV R2, UR7 ;  /* 0x0000000700027c02 */ /* 0x000fe40008000f00 */
[----:B------:R-:W-:Y:S01]  /*01b0*/  MOV R3, UR8 ;  /* 0x0000000800037c02 */ /* 0x000fe20008000f00 */
[----:B------:R-:W-:-:S04]  /*01c0*/  IMAD.WIDE R4, R7, 0x4, R4 ;  /* 0x0000000407047825 */ /* 0x000fc800078e0204 */
[----:B------:R-:W-:Y:S01]  /*01d0*/  IMAD.WIDE.U32 R2, R6, 0x4, R2 ;  /* 0x0000000406027825 */ /* 0x000fe200078e0002 */
[----:B------:R-:W2:Y:S04]  /*01e0*/  LDG.E.CONSTANT R15, desc[UR16][R4.64+-0x20] ;  /* 0xffffe010040f7981 */ /* 0x000ea8000c1e9900 */
[----:B------:R-:W2:Y:S04]  /*01f0*/  LDG.E.CONSTANT R16, desc[UR16][R2.64+-0x2000] ;  /* 0xffe0001002107981 */ /* 0x000ea8000c1e9900 */
[----:B------:R-:W3:Y:S04]  /*0200*/  LDG.E.CONSTANT R24, desc[UR16][R4.64+-0x1c] ;  /* 0xffffe41004187981 */ /* 0x000ee8000c1e9900 */
        /* <DEDUP_REMOVED lines=17> */
[----:B------:R-:W2:Y:S04]  /*0320*/  LDG.E.CONSTANT R16, desc[UR16][R4.64] ;  /* 0x0000001004107981 */ /* 0x000ea8000c1e9900 */
[----:B------:R-:W2:Y:S01]  /*0330*/  LDG.E.CONSTANT R14, desc[UR16][R4.64+0x4] ;  /* 0x00000410040e7981 */ /* 0x000ea2000c1e9900 */
[----:B---3--:R-:W-:-:S03]  /*0340*/  FFMA R24, R24, R25, R15 ;  /* 0x0000001918187223 */ /* 0x008fc6000000000f */
        /* <DEDUP_REMOVED lines=12> */
[----:B------:R-:W5:Y:S04]  /*0410*/  LDG.E.CONSTANT R25, desc[UR16][R2.64+0x1400] ;  /* 0x0014001002197981 */ /* 0x000f68000c1e9900 */
[----:B------:R-:W5:Y:S04]  /*0420*/  LDG.E.CONSTANT R12, desc[UR16][R4.64+0x18] ;  /* 0x00001810040c7981 */ /* 0x000f68000c1e9900 */
[----:B------:R-:W5:Y:S01]  /*0430*/  LDG.E.CONSTANT R13, desc[UR16][R2.64+0x1800] ;  /* 0x00180010020d7981 */ /* 0x000f62000c1e9900 */
[----:B------:R-:W-:-:S04]  /*0440*/  FFMA R9, R10, R9, R29 ;  /* 0x000000090a097223 */ /* 0x000fc8000000001d */
[----:B------:R-:W-:Y:S01]  /*0450*/  FFMA R9, R8, R11, R9 ;  /* 0x0000000b08097223 */ /* 0x000fe20000000009 */
[----:B------:R-:W-:-:S04]  /*0460*/  UIADD3 UR5, UPT, UPT, UR5, 0x1, URZ ;  /* 0x0000000105057890 */ /* 0x000fc8000fffe0ff */
[----:B------:R-:W-:Y:S01]  /*0470*/  UISETP.NE.AND UP0, UPT, UR5, 0x10, UPT ;  /* 0x000000100500788c */ /* 0x000fe2000bf05270 */
[----:B------:R-:W-:Y:S02]  /*0480*/  IADD3 R7, PT, PT, R7, 0x400, RZ ;  /* 0x0000040007077810 */ /* 0x000fe40007ffe0ff */
[----:B------:R-:W-:Y:S01]  /*0490*/  IADD3 R6, PT, PT, R6, 0x1000, RZ ;  /* 0x0000100006067810 */ /* 0x000fe20007ffe0ff */
[----:B--2---:R-:W-:-:S04]  /*04a0*/  FFMA R9, R16, R17, R9 ;  /* 0x0000001110097223 */ /* 0x004fc80000000009 */
[----:B---3--:R-:W-:-:S04]  /*04b0*/  FFMA R9, R14, R15, R9 ;  /* 0x0000000f0e097223 */ /* 0x008fc80000000009 */
[----:B----4-:R-:W-:-:S04]  /*04c0*/  FFMA R9, R18, R19, R9 ;  /* 0x0000001312097223 */ /* 0x010fc80000000009 */
[----:B-----5:R-:W-:-:S04]  /*04d0*/  FFMA R9, R20, R21, R9 ;  /* 0x0000001514097223 */ /* 0x020fc80000000009 */
[----:B------:R-:W-:-:S04]  /*04e0*/  FFMA R9, R22, R23, R9 ;  /* 0x0000001716097223 */ /* 0x000fc80000000009 */
[----:B------:R-:W-:-:S04]  /*04f0*/  FFMA R9, R24, R25, R9 ;  /* 0x0000001918097223 */ /* 0x000fc80000000009 */
[----:B------:R-:W-:-:S04]  /*0500*/  FFMA R9, R12, R13, R9 ;  /* 0x0000000d0c097223 */ /* 0x000fc80000000009 */
[----:B------:R-:W-:Y:S01]  /*0510*/  FFMA R14, R26, R27, R9 ;  /* 0x0000001b1a0e7223 */ /* 0x000fe20000000009 */
[----:B------:R-:W-:Y:S06]  /*0520*/  BRA.U UP0, `(.L_x_64) ;  /* 0xfffffffd00147547 */ /* 0x000fec000b83ffff */
[----:B------:R-:W-:Y:S05]  /*0530*/  BRA.U UP1, `(.L_x_65) ;  /* 0xfffffff901f47547 */ /* 0x000fea000b83ffff */
[----:B------:R-:W0:Y:S01]  /*0540*/  LDC.64 R2, c[0x0][0x390] ;  /* 0x0000e400ff027b82 */ /* 0x000e220000000a00 */
[----:B------:R-:W-:-:S07]  /*0550*/  IADD3 R7, PT, PT, R0, UR11, RZ ;  /* 0x0000000b00077c10 */ /* 0x000fce000fffe0ff */
[----:B------:R-:W1:Y:S01]  /*0560*/  LDC.64 R4, c[0x0][0x398] ;  /* 0x0000e600ff047b82 */ /* 0x000e620000000a00 */
[----:B0-----:R-:W-:-:S06]  /*0570*/  IMAD.WIDE.U32 R2, R7, 0x4, R2 ;  /* 0x0000000407027825 */ /* 0x001fcc00078e0002 */
[----:B------:R-:W2:Y:S01]  /*0580*/  LDG.E.CONSTANT R3, desc[UR16][R2.64] ;  /* 0x0000001002037981 */ /* 0x000ea2000c1e9900 */
[----:B-1----:R-:W-:-:S04]  /*0590*/  IMAD.WIDE.U32 R4, R7, 0x4, R4 ;  /* 0x0000000407047825 */ /* 0x002fc800078e0004 */
[----:B--2---:R-:W-:-:S05]  /*05a0*/  FADD R7, R14, R3 ;  /* 0x000000030e077221 */ /* 0x004fca0000000000 */
[----:B------:R-:W-:Y:S01]  /*05b0*/  STG.E desc[UR16][R4.64], R7 ;  /* 0x0000000704007986 */ /* 0x000fe2000c101910 */
[----:B------:R-:W-:Y:S05]  /*05c0*/  EXIT ;  /* 0x000000000000794d */ /* 0x000fea0003800000 */
.L_x_66:
        /* <DEDUP_REMOVED lines=11> */
.L_x_73:


//--------------------- .nv.shared._Z3mlpPKfS0_S0_S0_S0_Pfi --------------------------
	.section	.nv.shared._Z3mlpPKfS0_S0_S0_S0_Pfi,"aw",@nobits
	.sectionflags	@""
	.align	16
	.zero		1024


//--------------------- .nv.shared.reserved.0     --------------------------
	.section	.nv.shared.reserved.0,"aw",@nobits
	.weak		__nv_reservedSMEM_offset_0_alias
	.size		__nv_reservedSMEM_offset_0_alias, 0, 64
	.other		__nv_reservedSMEM_offset_0_alias,@"STO_CUDA_RESERVED_SHARED STV_DEFAULT"
__nv_reservedSMEM_offset_0_alias:
	.zero		0
	.zero		64


//--------------------- .nv.shared._Z4attnPKfS0_S0_Pfi --------------------------
	.section	.nv.shared._Z4attnPKfS0_S0_Pfi,"aw",@nobits
	.sectionflags	@""
	.align	16
	.zero		1024


//--------------------- .nv.shared._Z6linearPKfS0_S0_Pfiii --------------------------
	.section	.nv.shared._Z6linearPKfS0_S0_Pfiii,"aw",@nobits
	.sectionflags	@""
	.align	16
	.zero		1024


//--------------------- .nv.shared._Z9layernormPfi --------------------------
	.section	.nv.shared._Z9layernormPfi,"aw",@nobits
	.sectionflags	@""
	.align	16
	.zero		1024


//--------------------- .nv.shared._Z7add_vecPfPKfi --------------------------
	.section	.nv.shared._Z7add_vecPfPKfi,"aw",@nobits
	.sectionflags	@""
	.align	16
	.zero		1024


//--------------------- .nv.shared._Z11patch_embedPKfS0_S0_Pf --------------------------
	.section	.nv.shared._Z11patch_embedPKfS0_S0_Pf,"aw",@nobits
	.sectionflags	@""
	.align	16
	.zero		1024


//--------------------- .nv.constant0._Z3mlpPKfS0_S0_S0_S0_Pfi --------------------------
	.section	.nv.constant0._Z3mlpPKfS0_S0_S0_S0_Pfi,"a",@progbits
	.sectionflags	@""
	.align	4
.nv.constant0._Z3mlpPKfS0_S0_S0_S0_Pfi:
	.zero		948


//--------------------- .nv.constant0._Z4attnPKfS0_S0_Pfi --------------------------
	.section	.nv.constant0._Z4attnPKfS0_S0_Pfi,"a",@progbits
	.sectionflags	@""
	.align	4
.nv.constant0._Z4attnPKfS0_S0_Pfi:
	.zero		932


//--------------------- .nv.constant0._Z6linearPKfS0_S0_Pfiii --------------------------
	.section	.nv.constant0._Z6linearPKfS0_S0_Pfiii,"a",@progbits
	.sectionflags	@""
	.align	4
.nv.constant0._Z6linearPKfS0_S0_Pfiii:
	.zero		940


//--------------------- .nv.constant0._Z9layernormPfi --------------------------
	.section	.nv.constant0._Z9layernormPfi,"a",@progbits
	.sectionflags	@""
	.align	4
.nv.constant0._Z9layernormPfi:
	.zero		908


//--------------------- .nv.constant0._Z7add_vecPfPKfi --------------------------
	.section	.nv.constant0._Z7add_vecPfPKfi,"a",@progbits
	.sectionflags	@""
	.align	4
.nv.constant0._Z7add_vecPfPKfi:
	.zero		916


//--------------------- .nv.constant0._Z11patch_embedPKfS0_S0_Pf --------------------------
	.section	.nv.constant0._Z11patch_embedPKfS0_S0_Pf,"a",@progbits
	.sectionflags	@""
	.align	4
.nv.constant0._Z11patch_embedPKfS0_S0_Pf:
	.zero		928


//--------------------- SYMBOLS --------------------------

	.type		.nv.reservedSmem.offset0,@object
	.size		.nv.reservedSmem.offset0,0x4
	.type		.nv.reservedSmem.cap,@object
	.size		.nv.reservedSmem.cap,0x4
